//
// Generated by NVIDIA NVVM Compiler
//
// Compiler Build ID: CL-36424714
// Cuda compilation tools, release 13.0, V13.0.88
// Based on NVVM 20.0.0
//

.version 9.0
.target sm_100
.address_size 64

	// .globl	_Z7pairHMMiPcP7NUM_ADDPfS2_S2_S2_
.const .align 4 .b8 constant[40];
.const .align 4 .b8 constant_int[40];

.visible .entry _Z7pairHMMiPcP7NUM_ADDPfS2_S2_S2_(
	.param .u32 _Z7pairHMMiPcP7NUM_ADDPfS2_S2_S2__param_0,
	.param .u64 .ptr .align 1 _Z7pairHMMiPcP7NUM_ADDPfS2_S2_S2__param_1,
	.param .u64 .ptr .align 1 _Z7pairHMMiPcP7NUM_ADDPfS2_S2_S2__param_2,
	.param .u64 .ptr .align 1 _Z7pairHMMiPcP7NUM_ADDPfS2_S2_S2__param_3,
	.param .u64 .ptr .align 1 _Z7pairHMMiPcP7NUM_ADDPfS2_S2_S2__param_4,
	.param .u64 .ptr .align 1 _Z7pairHMMiPcP7NUM_ADDPfS2_S2_S2__param_5,
	.param .u64 .ptr .align 1 _Z7pairHMMiPcP7NUM_ADDPfS2_S2_S2__param_6
)
{
	.reg .pred 	%p<37>;
	.reg .b16 	%rs<64>;
	.reg .b32 	%r<67>;
	.reg .b32 	%f<153>;
	.reg .b64 	%rd<73>;

	ld.param.u32 	%r26, [_Z7pairHMMiPcP7NUM_ADDPfS2_S2_S2__param_0];
	ld.param.u64 	%rd29, [_Z7pairHMMiPcP7NUM_ADDPfS2_S2_S2__param_3];
	ld.param.u64 	%rd30, [_Z7pairHMMiPcP7NUM_ADDPfS2_S2_S2__param_4];
	ld.param.u64 	%rd31, [_Z7pairHMMiPcP7NUM_ADDPfS2_S2_S2__param_5];
	ld.param.u64 	%rd32, [_Z7pairHMMiPcP7NUM_ADDPfS2_S2_S2__param_6];
	cvta.to.global.u64 	%rd1, %rd31;
	cvta.to.global.u64 	%rd2, %rd32;
	cvta.to.global.u64 	%rd3, %rd30;
	mov.u32 	%r27, %ctaid.x;
	mov.u32 	%r1, %ntid.x;
	mov.u32 	%r28, %tid.x;
	mad.lo.s32 	%r63, %r27, %r1, %r28;
	setp.ge.s32 	%p1, %r63, %r26;
	@%p1 bra 	$L__BB0_46;
	mul.wide.s32 	%rd33, %r63, 4;
	add.s64 	%rd4, %rd3, %rd33;
	add.s64 	%rd5, %rd2, %rd33;
	add.s64 	%rd6, %rd1, %rd33;
	ld.const.f32 	%f1, [constant+20];
	ld.const.u32 	%r3, [constant_int+8];
	ld.const.f32 	%f2, [constant+4];
	ld.const.f32 	%f3, [constant+8];
	ld.const.f32 	%f4, [constant+12];
	mov.u32 	%r29, %nctaid.x;
	mul.lo.s32 	%r4, %r29, %r1;
	ld.const.f32 	%f5, [constant+16];
	cvta.to.global.u64 	%rd7, %rd29;
$L__BB0_2:
	ld.param.u64 	%rd72, [_Z7pairHMMiPcP7NUM_ADDPfS2_S2_S2__param_2];
	cvta.to.global.u64 	%rd34, %rd72;
	mul.wide.s32 	%rd35, %r63, 12;
	add.s64 	%rd8, %rd34, %rd35;
	ld.global.s16 	%r6, [%rd8];
	setp.lt.s32 	%p2, %r6, 1;
	mov.f32 	%f136, %f1;
	@%p2 bra 	$L__BB0_45;
	ld.param.u64 	%rd71, [_Z7pairHMMiPcP7NUM_ADDPfS2_S2_S2__param_1];
	ld.global.u32 	%r31, [%rd8+8];
	ld.global.s32 	%rd36, [%rd8+4];
	cvta.to.global.u64 	%rd37, %rd71;
	add.s64 	%rd9, %rd37, %rd36;
	add.s32 	%r32, %r31, 3;
	shr.s32 	%r33, %r32, 31;
	shr.u32 	%r34, %r33, 30;
	add.s32 	%r35, %r32, %r34;
	shl.b32 	%r36, %r35, 3;
	and.b32  	%r37, %r36, -32;
	mul.wide.s32 	%rd38, %r37, 4;
	add.s64 	%rd10, %rd9, %rd38;
	shl.b32 	%r38, %r31, 7;
	mul.wide.s32 	%rd39, %r38, 4;
	add.s64 	%rd11, %rd10, %rd39;
	ld.global.u16 	%rs5, [%rd8+2];
	cvt.rn.f32.s16 	%f72, %rs5;
	ld.const.f32 	%f73, [constant];
	div.rn.f32 	%f6, %f73, %f72;
	cvt.s32.s16 	%r7, %rs5;
	add.s32 	%r39, %r7, 3;
	shr.u32 	%r40, %r39, 30;
	add.s32 	%r41, %r39, %r40;
	shr.s32 	%r42, %r41, 2;
	add.s32 	%r8, %r6, -1;
	max.s32 	%r9, %r42, 1;
	mul.lo.s32 	%r10, %r31, 96;
	shl.b32 	%r11, %r31, 6;
	shl.b32 	%r12, %r31, 5;
	mov.b32 	%r64, 0;
	mov.f32 	%f136, %f1;
$L__BB0_4:
	and.b32  	%r14, %r64, 3;
	setp.ne.s32 	%p3, %r14, 0;
	@%p3 bra 	$L__BB0_6;
	shr.u32 	%r43, %r64, 2;
	mul.lo.s32 	%r44, %r3, %r43;
	mul.wide.s32 	%rd40, %r44, 4;
	add.s64 	%rd41, %rd9, %rd40;
	ld.global.u32 	%r45, [%rd41];
	bfe.u32 	%r46, %r45, 0, 8;
	cvt.u16.u32 	%rs60, %r46;
	bfe.u32 	%r47, %r45, 8, 8;
	cvt.u16.u32 	%rs61, %r47;
	bfe.u32 	%r48, %r45, 16, 8;
	cvt.u16.u32 	%rs62, %r48;
	bfe.u32 	%r49, %r45, 24, 8;
	cvt.u16.u32 	%rs63, %r49;
$L__BB0_6:
	setp.lt.s16 	%p4, %rs5, 1;
	setp.eq.s32 	%p5, %r14, 1;
	selp.b16 	%rs30, %rs61, %rs60, %p5;
	setp.eq.s32 	%p6, %r14, 2;
	selp.b16 	%rs31, %rs62, %rs30, %p6;
	setp.eq.s32 	%p7, %r14, 3;
	selp.b16 	%rs60, %rs63, %rs31, %p7;
	mul.lo.s32 	%r50, %r3, %r64;
	mul.wide.s32 	%rd42, %r50, 4;
	add.s64 	%rd43, %rd10, %rd42;
	ld.global.f32 	%f74, [%rd43];
	mul.wide.s32 	%rd44, %r12, 4;
	add.s64 	%rd45, %rd43, %rd44;
	ld.global.f32 	%f8, [%rd45];
	sub.f32 	%f9, %f2, %f74;
	mul.wide.s32 	%rd46, %r11, 4;
	add.s64 	%rd47, %rd43, %rd46;
	ld.global.f32 	%f10, [%rd47];
	mul.wide.s32 	%rd48, %r10, 4;
	add.s64 	%rd49, %rd43, %rd48;
	ld.global.f32 	%f11, [%rd49];
	div.rn.f32 	%f12, %f74, %f3;
	@%p4 bra 	$L__BB0_44;
	setp.eq.s32 	%p8, %r64, 0;
	@%p8 bra 	$L__BB0_12;
	mov.f32 	%f150, 0f00000000;
	mov.b32 	%r66, 0;
	mov.f32 	%f149, %f150;
	mov.f32 	%f148, %f150;
$L__BB0_9:
	mul.lo.s32 	%r52, %r3, %r66;
	mul.wide.s32 	%rd50, %r52, 4;
	add.s64 	%rd13, %rd11, %rd50;
	ld.global.v2.u8 	{%rs23, %rs22}, [%rd13+2];
	shl.b32 	%r22, %r66, 2;
	setp.eq.s32 	%p9, %r22, %r7;
	@%p9 bra 	$L__BB0_43;
	ld.global.u8 	%rs24, [%rd13+1];
	setp.ge.s32 	%p10, %r64, %r8;
	ld.global.u8 	%rs32, [%rd13];
	mul.lo.s32 	%r53, %r4, %r22;
	mul.wide.s32 	%rd51, %r53, 4;
	add.s64 	%rd14, %rd4, %rd51;
	add.s64 	%rd15, %rd5, %rd51;
	add.s64 	%rd16, %rd6, %rd51;
	ld.global.f32 	%f76, [%rd16];
	ld.global.f32 	%f77, [%rd15];
	ld.global.f32 	%f78, [%rd14];
	add.rn.f32 	%f79, %f77, %f76;
	mul.rn.f32 	%f80, %f148, %f10;
	mul.rn.f32 	%f81, %f77, %f5;
	and.b16  	%rs33, %rs60, 255;
	setp.eq.s16 	%p11, %rs32, %rs33;
	selp.f32 	%f82, %f9, %f12, %p11;
	mul.rn.f32 	%f83, %f4, %f79;
	mul.rn.f32 	%f148, %f82, %f150;
	fma.rn.f32 	%f44, %f78, %f8, %f81;
	fma.rn.f32 	%f149, %f149, %f5, %f80;
	fma.rn.f32 	%f150, %f11, %f78, %f83;
	@%p10 bra 	$L__BB0_30;
	st.global.f32 	[%rd14], %f148;
	st.global.f32 	[%rd15], %f44;
	st.global.f32 	[%rd16], %f149;
	bra.uni 	$L__BB0_31;
$L__BB0_12:
	mul.rn.f32 	%f139, %f4, %f6;
	mov.f32 	%f138, 0f00000000;
	add.rn.f32 	%f113, %f138, %f6;
	mul.rn.f32 	%f114, %f4, %f113;
	mul.rn.f32 	%f115, %f138, %f5;
	fma.rn.f32 	%f14, %f8, 0f00000000, %f115;
	fma.rn.f32 	%f15, %f11, 0f00000000, %f114;
	mov.b32 	%r65, 0;
	mov.f32 	%f137, %f138;
$L__BB0_13:
	mul.lo.s32 	%r58, %r3, %r65;
	mul.wide.s32 	%rd52, %r58, 4;
	add.s64 	%rd12, %rd11, %rd52;
	ld.global.v2.u8 	{%rs20, %rs19}, [%rd12+2];
	shl.b32 	%r16, %r65, 2;
	setp.eq.s32 	%p22, %r16, %r7;
	@%p22 bra 	$L__BB0_29;
	ld.global.u8 	%rs21, [%rd12+1];
	setp.lt.s32 	%p23, %r64, %r8;
	ld.global.u8 	%rs40, [%rd12];
	mul.lo.s32 	%r17, %r4, %r16;
	mul.rn.f32 	%f116, %f137, %f10;
	and.b16  	%rs41, %rs60, 255;
	setp.eq.s16 	%p24, %rs40, %rs41;
	selp.f32 	%f117, %f9, %f12, %p24;
	mul.rn.f32 	%f137, %f117, %f139;
	fma.rn.f32 	%f138, %f138, %f5, %f116;
	@%p23 bra 	$L__BB0_16;
	add.rn.f32 	%f118, %f137, %f14;
	add.rn.f32 	%f136, %f136, %f118;
	bra.uni 	$L__BB0_17;
$L__BB0_16:
	mul.wide.s32 	%rd53, %r17, 4;
	add.s64 	%rd54, %rd4, %rd53;
	st.global.f32 	[%rd54], %f137;
	add.s64 	%rd55, %rd5, %rd53;
	st.global.f32 	[%rd55], %f14;
	add.s64 	%rd56, %rd6, %rd53;
	st.global.f32 	[%rd56], %f138;
$L__BB0_17:
	add.s32 	%r59, %r16, 1;
	setp.eq.s32 	%p25, %r59, %r7;
	mov.f32 	%f139, %f15;
	@%p25 bra 	$L__BB0_29;
	add.s32 	%r18, %r17, %r4;
	mul.rn.f32 	%f119, %f137, %f10;
	and.b16  	%rs42, %rs60, 255;
	setp.eq.s16 	%p27, %rs21, %rs42;
	selp.f32 	%f120, %f9, %f12, %p27;
	mul.rn.f32 	%f137, %f120, %f15;
	fma.rn.f32 	%f138, %f138, %f5, %f119;
	@%p23 bra 	$L__BB0_20;
	add.rn.f32 	%f121, %f137, %f14;
	add.rn.f32 	%f136, %f136, %f121;
	bra.uni 	$L__BB0_21;
$L__BB0_20:
	mul.wide.s32 	%rd57, %r18, 4;
	add.s64 	%rd58, %rd4, %rd57;
	st.global.f32 	[%rd58], %f137;
	add.s64 	%rd59, %rd5, %rd57;
	st.global.f32 	[%rd59], %f14;
	add.s64 	%rd60, %rd6, %rd57;
	st.global.f32 	[%rd60], %f138;
$L__BB0_21:
	add.s32 	%r60, %r16, 2;
	setp.eq.s32 	%p28, %r60, %r7;
	mov.f32 	%f139, %f15;
	@%p28 bra 	$L__BB0_29;
	add.s32 	%r19, %r18, %r4;
	mul.rn.f32 	%f122, %f137, %f10;
	and.b16  	%rs44, %rs60, 255;
	and.b16  	%rs45, %rs20, 255;
	setp.eq.s16 	%p30, %rs45, %rs44;
	selp.f32 	%f123, %f9, %f12, %p30;
	mul.rn.f32 	%f137, %f123, %f15;
	fma.rn.f32 	%f138, %f138, %f5, %f122;
	@%p23 bra 	$L__BB0_24;
	add.rn.f32 	%f124, %f137, %f14;
	add.rn.f32 	%f136, %f136, %f124;
	bra.uni 	$L__BB0_25;
$L__BB0_24:
	mul.wide.s32 	%rd61, %r19, 4;
	add.s64 	%rd62, %rd4, %rd61;
	st.global.f32 	[%rd62], %f137;
	add.s64 	%rd63, %rd5, %rd61;
	st.global.f32 	[%rd63], %f14;
	add.s64 	%rd64, %rd6, %rd61;
	st.global.f32 	[%rd64], %f138;
$L__BB0_25:
	add.s32 	%r61, %r16, 3;
	setp.eq.s32 	%p31, %r61, %r7;
	mov.f32 	%f139, %f15;
	@%p31 bra 	$L__BB0_29;
	mul.rn.f32 	%f125, %f137, %f10;
	and.b16  	%rs46, %rs60, 255;
	and.b16  	%rs47, %rs19, 255;
	setp.eq.s16 	%p33, %rs47, %rs46;
	selp.f32 	%f126, %f9, %f12, %p33;
	mul.rn.f32 	%f137, %f126, %f15;
	fma.rn.f32 	%f138, %f138, %f5, %f125;
	@%p23 bra 	$L__BB0_28;
	add.rn.f32 	%f127, %f137, %f14;
	add.rn.f32 	%f136, %f136, %f127;
	mov.f32 	%f139, %f15;
	bra.uni 	$L__BB0_29;
$L__BB0_28:
	add.s32 	%r62, %r19, %r4;
	mul.wide.s32 	%rd65, %r62, 4;
	add.s64 	%rd66, %rd4, %rd65;
	st.global.f32 	[%rd66], %f137;
	add.s64 	%rd67, %rd5, %rd65;
	st.global.f32 	[%rd67], %f14;
	add.s64 	%rd68, %rd6, %rd65;
	st.global.f32 	[%rd68], %f138;
	mov.f32 	%f139, %f15;
$L__BB0_29:
	add.s32 	%r65, %r65, 1;
	setp.eq.s32 	%p34, %r65, %r9;
	@%p34 bra 	$L__BB0_44;
	bra.uni 	$L__BB0_13;
$L__BB0_30:
	add.rn.f32 	%f84, %f148, %f44;
	add.rn.f32 	%f136, %f136, %f84;
$L__BB0_31:
	add.s32 	%r54, %r22, 1;
	setp.eq.s32 	%p12, %r54, %r7;
	@%p12 bra 	$L__BB0_43;
	setp.lt.s32 	%p13, %r64, %r8;
	mul.wide.s32 	%rd17, %r4, 4;
	add.s64 	%rd18, %rd14, %rd17;
	add.s64 	%rd19, %rd15, %rd17;
	add.s64 	%rd20, %rd16, %rd17;
	ld.global.f32 	%f85, [%rd20];
	ld.global.f32 	%f86, [%rd19];
	ld.global.f32 	%f87, [%rd18];
	add.rn.f32 	%f88, %f86, %f85;
	mul.rn.f32 	%f89, %f148, %f10;
	mul.rn.f32 	%f90, %f86, %f5;
	and.b16  	%rs34, %rs60, 255;
	setp.eq.s16 	%p14, %rs24, %rs34;
	selp.f32 	%f91, %f9, %f12, %p14;
	mul.rn.f32 	%f92, %f4, %f88;
	mul.rn.f32 	%f148, %f91, %f150;
	fma.rn.f32 	%f50, %f87, %f8, %f90;
	fma.rn.f32 	%f149, %f149, %f5, %f89;
	fma.rn.f32 	%f150, %f11, %f87, %f92;
	@%p13 bra 	$L__BB0_34;
	add.rn.f32 	%f93, %f148, %f50;
	add.rn.f32 	%f136, %f136, %f93;
	bra.uni 	$L__BB0_35;
$L__BB0_34:
	st.global.f32 	[%rd18], %f148;
	st.global.f32 	[%rd19], %f50;
	st.global.f32 	[%rd20], %f149;
$L__BB0_35:
	add.s32 	%r55, %r22, 2;
	setp.eq.s32 	%p15, %r55, %r7;
	@%p15 bra 	$L__BB0_43;
	add.s64 	%rd21, %rd18, %rd17;
	add.s64 	%rd22, %rd19, %rd17;
	add.s64 	%rd23, %rd20, %rd17;
	ld.global.f32 	%f94, [%rd23];
	ld.global.f32 	%f95, [%rd22];
	ld.global.f32 	%f96, [%rd21];
	add.rn.f32 	%f97, %f95, %f94;
	mul.rn.f32 	%f98, %f148, %f10;
	mul.rn.f32 	%f99, %f95, %f5;
	and.b16  	%rs36, %rs60, 255;
	and.b16  	%rs37, %rs23, 255;
	setp.eq.s16 	%p17, %rs37, %rs36;
	selp.f32 	%f100, %f9, %f12, %p17;
	mul.rn.f32 	%f101, %f4, %f97;
	mul.rn.f32 	%f148, %f100, %f150;
	fma.rn.f32 	%f56, %f96, %f8, %f99;
	fma.rn.f32 	%f149, %f149, %f5, %f98;
	fma.rn.f32 	%f150, %f11, %f96, %f101;
	@%p13 bra 	$L__BB0_38;
	add.rn.f32 	%f102, %f148, %f56;
	add.rn.f32 	%f136, %f136, %f102;
	bra.uni 	$L__BB0_39;
$L__BB0_38:
	st.global.f32 	[%rd21], %f148;
	st.global.f32 	[%rd22], %f56;
	st.global.f32 	[%rd23], %f149;
$L__BB0_39:
	add.s32 	%r56, %r22, 3;
	setp.eq.s32 	%p18, %r56, %r7;
	@%p18 bra 	$L__BB0_43;
	add.s64 	%rd24, %rd21, %rd17;
	add.s64 	%rd25, %rd22, %rd17;
	add.s64 	%rd26, %rd23, %rd17;
	ld.global.f32 	%f103, [%rd26];
	ld.global.f32 	%f104, [%rd25];
	ld.global.f32 	%f105, [%rd24];
	add.rn.f32 	%f106, %f104, %f103;
	mul.rn.f32 	%f107, %f148, %f10;
	mul.rn.f32 	%f108, %f104, %f5;
	and.b16  	%rs38, %rs60, 255;
	and.b16  	%rs39, %rs22, 255;
	setp.eq.s16 	%p20, %rs39, %rs38;
	selp.f32 	%f109, %f9, %f12, %p20;
	mul.rn.f32 	%f110, %f4, %f106;
	mul.rn.f32 	%f148, %f109, %f150;
	fma.rn.f32 	%f62, %f105, %f8, %f108;
	fma.rn.f32 	%f149, %f149, %f5, %f107;
	fma.rn.f32 	%f150, %f11, %f105, %f110;
	@%p13 bra 	$L__BB0_42;
	add.rn.f32 	%f111, %f148, %f62;
	add.rn.f32 	%f136, %f136, %f111;
	bra.uni 	$L__BB0_43;
$L__BB0_42:
	st.global.f32 	[%rd24], %f148;
	st.global.f32 	[%rd25], %f62;
	st.global.f32 	[%rd26], %f149;
$L__BB0_43:
	add.s32 	%r66, %r66, 1;
	setp.ne.s32 	%p21, %r66, %r9;
	@%p21 bra 	$L__BB0_9;
$L__BB0_44:
	add.s32 	%r64, %r64, 1;
	setp.ne.s32 	%p35, %r64, %r6;
	@%p35 bra 	$L__BB0_4;
$L__BB0_45:
	mul.wide.s32 	%rd69, %r63, 4;
	add.s64 	%rd70, %rd7, %rd69;
	st.global.f32 	[%rd70], %f136;
	add.s32 	%r63, %r63, %r4;
	setp.lt.s32 	%p36, %r63, %r26;
	@%p36 bra 	$L__BB0_2;
$L__BB0_46:
	ret;

}


// ===== COMPILED SASS (sm_100) =====

	.target	sm_100

	.elftype	@"ET_EXEC"


//--------------------- .note.nv.tkinfo           --------------------------
	.section	.note.nv.tkinfo,"",@"SHT_NOTE"
	.sectionflags	@"SHF_NOTE_NV_TKINFO"
	.tkinfo
        /*0018*/ 	.word	0x00000002
        /*0030*/ 	.string	""
        /*0030*/ 	.string	"ptxas"
        /*0030*/ 	.string	"Cuda compilation tools, release 13.0, V13.0.88"
        /*0030*/ 	.string	"Build cuda_13.0.r13.0/compiler.36424714_0"
        /*0030*/ 	.string	"-arch sm_100 -m 64 "



//--------------------- .note.nv.cuinfo           --------------------------
	.section	.note.nv.cuinfo,"",@"SHT_NOTE"
	.sectionflags	@"SHF_NOTE_NV_CUINFO"
        /*0018*/ 	.short	0x0002
        /*001a*/ 	.short	0x0064
        /*001c*/ 	.short	0x0082
	.zero		2


//--------------------- .nv.info                  --------------------------
	.section	.nv.info,"",@"SHT_CUDA_INFO"
	.align	4


	//----- nvinfo : EIATTR_REGCOUNT
	.align		4
        /*0000*/ 	.byte	0x04, 0x2f
        /*0002*/ 	.short	(.L_3 - .L_2)
	.align		4
.L_2:
        /*0004*/ 	.word	index@(_Z7pairHMMiPcP7NUM_ADDPfS2_S2_S2_)
        /*0008*/ 	.word	0x00000038


	//----- nvinfo : EIATTR_FRAME_SIZE
	.align		4
.L_3:
        /*000c*/ 	.byte	0x04, 0x11
        /*000e*/ 	.short	(.L_5 - .L_4)
	.align		4
.L_4:
        /*0010*/ 	.word	index@($__internal_0_$__cuda_sm3x_div_rn_noftz_f32_slowpath)
        /*0014*/ 	.word	0x00000000


	//----- nvinfo : EIATTR_FRAME_SIZE
	.align		4
.L_5:
        /*0018*/ 	.byte	0x04, 0x11
        /*001a*/ 	.short	(.L_7 - .L_6)
	.align		4
.L_6:
        /*001c*/ 	.word	index@(_Z7pairHMMiPcP7NUM_ADDPfS2_S2_S2_)
        /*0020*/ 	.word	0x00000000


	//----- nvinfo : EIATTR_MIN_STACK_SIZE
	.align		4
.L_7:
        /*0024*/ 	.byte	0x04, 0x12
        /*0026*/ 	.short	(.L_9 - .L_8)
	.align		4
.L_8:
        /*0028*/ 	.word	index@(_Z7pairHMMiPcP7NUM_ADDPfS2_S2_S2_)
        /*002c*/ 	.word	0x00000000
.L_9:


//--------------------- .nv.compat                --------------------------
	.section	.nv.compat,"",@"SHT_CUDA_COMPAT_INFO"
	.align	4
        /*0000*/ 	.byte	0x02, 0x09, 0x00, 0x00, 0x02, 0x02, 0x01, 0x00, 0x02, 0x05, 0x05, 0x00, 0x03, 0x07, 0x01, 0x01
        /*0010*/ 	.byte	0x02, 0x03, 0x00, 0x00, 0x02, 0x06, 0x01, 0x00, 0x04, 0x0b, 0x08, 0x00, 0x01, 0x00, 0x00, 0x00
        /*0020*/ 	.byte	0x00, 0x00, 0x00, 0x00


//--------------------- .nv.info._Z7pairHMMiPcP7NUM_ADDPfS2_S2_S2_ --------------------------
	.section	.nv.info._Z7pairHMMiPcP7NUM_ADDPfS2_S2_S2_,"",@"SHT_CUDA_INFO"
	.sectionflags	@""
	.align	4


	//----- nvinfo : EIATTR_CUDA_API_VERSION
	.align		4
        /*0000*/ 	.byte	0x04, 0x37
        /*0002*/ 	.short	(.L_11 - .L_10)
.L_10:
        /*0004*/ 	.word	0x00000082


	//----- nvinfo : EIATTR_KPARAM_INFO
	.align		4
.L_11:
        /*0008*/ 	.byte	0x04, 0x17
        /*000a*/ 	.short	(.L_13 - .L_12)
.L_12:
        /*000c*/ 	.word	0x00000000
        /*0010*/ 	.short	0x0006
        /*0012*/ 	.short	0x0030
        /*0014*/ 	.byte	0x00, 0xf5, 0x21, 0x00


	//----- nvinfo : EIATTR_KPARAM_INFO
	.align		4
.L_13:
        /*0018*/ 	.byte	0x04, 0x17
        /*001a*/ 	.short	(.L_15 - .L_14)
.L_14:
        /*001c*/ 	.word	0x00000000
        /*0020*/ 	.short	0x0005
        /*0022*/ 	.short	0x0028
        /*0024*/ 	.byte	0x00, 0xf5, 0x21, 0x00


	//----- nvinfo : EIATTR_KPARAM_INFO
	.align		4
.L_15:
        /*0028*/ 	.byte	0x04, 0x17
        /*002a*/ 	.short	(.L_17 - .L_16)
.L_16:
        /*002c*/ 	.word	0x00000000
        /*0030*/ 	.short	0x0004
        /*0032*/ 	.short	0x0020
        /*0034*/ 	.byte	0x00, 0xf5, 0x21, 0x00


	//----- nvinfo : EIATTR_KPARAM_INFO
	.align		4
.L_17:
        /*0038*/ 	.byte	0x04, 0x17
        /*003a*/ 	.short	(.L_19 - .L_18)
.L_18:
        /*003c*/ 	.word	0x00000000
        /*0040*/ 	.short	0x0003
        /*0042*/ 	.short	0x0018
        /*0044*/ 	.byte	0x00, 0xf5, 0x21, 0x00


	//----- nvinfo : EIATTR_KPARAM_INFO
	.align		4
.L_19:
        /*0048*/ 	.byte	0x04, 0x17
        /*004a*/ 	.short	(.L_21 - .L_20)
.L_20:
        /*004c*/ 	.word	0x00000000
        /*0050*/ 	.short	0x0002
        /*0052*/ 	.short	0x0010
        /*0054*/ 	.byte	0x00, 0xf5, 0x21, 0x00


	//----- nvinfo : EIATTR_KPARAM_INFO
	.align		4
.L_21:
        /*0058*/ 	.byte	0x04, 0x17
        /*005a*/ 	.short	(.L_23 - .L_22)
.L_22:
        /*005c*/ 	.word	0x00000000
        /*0060*/ 	.short	0x0001
        /*0062*/ 	.short	0x0008
        /*0064*/ 	.byte	0x00, 0xf5, 0x21, 0x00


	//----- nvinfo : EIATTR_KPARAM_INFO
	.align		4
.L_23:
        /*0068*/ 	.byte	0x04, 0x17
        /*006a*/ 	.short	(.L_25 - .L_24)
.L_24:
        /*006c*/ 	.word	0x00000000
        /*0070*/ 	.short	0x0000
        /*0072*/ 	.short	0x0000
        /*0074*/ 	.byte	0x00, 0xf0, 0x11, 0x00


	//----- nvinfo : EIATTR_SPARSE_MMA_MASK
	.align		4
.L_25:
        /*0078*/ 	.byte	0x03, 0x50
        /*007a*/ 	.short	0x0000


	//----- nvinfo : EIATTR_MAXREG_COUNT
	.align		4
        /*007c*/ 	.byte	0x03, 0x1b
        /*007e*/ 	.short	0x00ff


	//----- nvinfo : EIATTR_MERCURY_ISA_VERSION
	.align		4
        /*0080*/ 	.byte	0x03, 0x5f
        /*0082*/ 	.short	0x0101


	//----- nvinfo : EIATTR_VRC_CTA_INIT_COUNT
	.align		4
        /*0084*/ 	.byte	0x02, 0x4a
	.zero		1
	.zero		1


	//----- nvinfo : EIATTR_EXIT_INSTR_OFFSETS
	.align		4
        /*0088*/ 	.byte	0x04, 0x1c
        /*008a*/ 	.short	(.L_27 - .L_26)


	//   ....[0]....
.L_26:
        /*008c*/ 	.word	0x00000070


	//   ....[1]....
        /*0090*/ 	.word	0x000016b0


	//----- nvinfo : EIATTR_CRS_STACK_SIZE
	.align		4
.L_27:
        /*0094*/ 	.byte	0x04, 0x1e
        /*0096*/ 	.short	(.L_29 - .L_28)
.L_28:
        /*0098*/ 	.word	0x00000000


	//----- nvinfo : EIATTR_CBANK_PARAM_SIZE
	.align		4
.L_29:
        /*009c*/ 	.byte	0x03, 0x19
        /*009e*/ 	.short	0x0038


	//----- nvinfo : EIATTR_PARAM_CBANK
	.align		4
        /*00a0*/ 	.byte	0x04, 0x0a
        /*00a2*/ 	.short	(.L_31 - .L_30)
	.align		4
.L_30:
        /*00a4*/ 	.word	index@(.nv.constant0._Z7pairHMMiPcP7NUM_ADDPfS2_S2_S2_)
        /*00a8*/ 	.short	0x0380
        /*00aa*/ 	.short	0x0038


	//----- nvinfo : EIATTR_SW_WAR
	.align		4
.L_31:
        /*00ac*/ 	.byte	0x04, 0x36
        /*00ae*/ 	.short	(.L_33 - .L_32)
.L_32:
        /*00b0*/ 	.word	0x00000008
.L_33:


//--------------------- .nv.callgraph             --------------------------
	.section	.nv.callgraph,"",@"SHT_CUDA_CALLGRAPH"
	.align	4
	.sectionentsize	8
	.align		4
        /*0000*/ 	.word	0x00000000
	.align		4
        /*0004*/ 	.word	0xffffffff
	.align		4
        /*0008*/ 	.word	0x00000000
	.align		4
        /*000c*/ 	.word	0xfffffffe
	.align		4
        /*0010*/ 	.word	0x00000000
	.align		4
        /*0014*/ 	.word	0xfffffffd
	.align		4
        /*0018*/ 	.word	0x00000000
	.align		4
        /*001c*/ 	.word	0xfffffffc


//--------------------- .nv.constant3             --------------------------
	.section	.nv.constant3,"a",@progbits
	.align	4
.nv.constant3:
	.type		constant,@object
	.size		constant,(constant_int - constant)
constant:
	.zero		40
	.type		constant_int,@object
	.size		constant_int,(.L_1 - constant_int)
constant_int:
	.zero		40
.L_1:


//--------------------- .text._Z7pairHMMiPcP7NUM_ADDPfS2_S2_S2_ --------------------------
	.section	.text._Z7pairHMMiPcP7NUM_ADDPfS2_S2_S2_,"ax",@progbits
	.align	128
        .global         _Z7pairHMMiPcP7NUM_ADDPfS2_S2_S2_
        .type           _Z7pairHMMiPcP7NUM_ADDPfS2_S2_S2_,@function
        .size           _Z7pairHMMiPcP7NUM_ADDPfS2_S2_S2_,(.L_x_29 - _Z7pairHMMiPcP7NUM_ADDPfS2_S2_S2_)
        .other          _Z7pairHMMiPcP7NUM_ADDPfS2_S2_S2_,@"STO_CUDA_ENTRY STV_DEFAULT"
_Z7pairHMMiPcP7NUM_ADDPfS2_S2_S2_:
.text._Z7pairHMMiPcP7NUM_ADDPfS2_S2_S2_:
[----:B------:R-:W-:Y:S01]  /*0000*/  LDC R1, c[0x0][0x37c] ;  /* 0x0000df00ff017b82 */ /* 0x000fe20000000800 */
[----:B------:R-:W0:Y:S07]  /*0010*/  S2R R40, SR_TID.X ;  /* 0x0000000000287919 */ /* 0x000e2e0000002100 */
[----:B------:R-:W0:Y:S01]  /*0020*/  S2UR UR4, SR_CTAID.X ;  /* 0x00000000000479c3 */ /* 0x000e220000002500 */
[----:B------:R-:W1:Y:S07]  /*0030*/  LDCU UR5, c[0x0][0x380] ;  /* 0x00007000ff0577ac */ /* 0x000e6e0008000800 */
[----:B------:R-:W0:Y:S02]  /*0040*/  LDC R41, c[0x0][0x360] ;  /* 0x0000d800ff297b82 */ /* 0x000e240000000800 */
[----:B0-----:R-:W-:-:S05]  /*0050*/  IMAD R40, R41, UR4, R40 ;  /* 0x0000000429287c24 */ /* 0x001fca000f8e0228 */
[----:B-1----:R-:W-:-:S13]  /*0060*/  ISETP.GE.AND P0, PT, R40, UR5, PT ;  /* 0x0000000528007c0c */ /* 0x002fda000bf06270 */
[----:B------:R-:W-:Y:S05]  /*0070*/  @P0 EXIT ;  /* 0x000000000000094d */ /* 0x000fea0003800000 */
[----:B------:R-:W0:Y:S01]  /*0080*/  LDC.64 R28, c[0x0][0x3a0] ;  /* 0x0000e800ff1c7b82 */ /* 0x000e220000000a00 */
[----:B------:R-:W1:Y:S01]  /*0090*/  LDCU UR4, c[0x0][0x370] ;  /* 0x00006e00ff0477ac */ /* 0x000e620008000800 */
[----:B------:R-:W2:Y:S06]  /*00a0*/  LDCU.64 UR6, c[0x0][0x358] ;  /* 0x00006b00ff0677ac */ /* 0x000eac0008000a00 */
[----:B------:R-:W3:Y:S08]  /*00b0*/  LDC.64 R26, c[0x0][0x3b0] ;  /* 0x0000ec00ff1a7b82 */ /* 0x000ef00000000a00 */
[----:B------:R-:W4:Y:S01]  /*00c0*/  LDC.64 R24, c[0x0][0x3a8] ;  /* 0x0000ea00ff187b82 */ /* 0x000f220000000a00 */
[----:B-1----:R-:W-:-:S02]  /*00d0*/  IMAD R41, R41, UR4, RZ ;  /* 0x0000000429297c24 */ /* 0x002fc4000f8e02ff */
[----:B0-----:R-:W-:-:S04]  /*00e0*/  IMAD.WIDE R28, R40, 0x4, R28 ;  /* 0x00000004281c7825 */ /* 0x001fc800078e021c */
[----:B---3--:R-:W-:-:S04]  /*00f0*/  IMAD.WIDE R26, R40, 0x4, R26 ;  /* 0x00000004281a7825 */ /* 0x008fc800078e021a */
[----:B--2-4-:R-:W-:-:S07]  /*0100*/  IMAD.WIDE R24, R40, 0x4, R24 ;  /* 0x0000000428187825 */ /* 0x014fce00078e0218 */
.L_x_16:
[----:B------:R-:W0:Y:S02]  /*0110*/  LDC.64 R2, c[0x0][0x390] ;  /* 0x0000e400ff027b82 */ /* 0x000e240000000a00 */
[----:B0-----:R-:W-:-:S05]  /*0120*/  IMAD.WIDE R2, R40, 0xc, R2 ;  /* 0x0000000c28027825 */ /* 0x001fca00078e0202 */
[----:B------:R-:W2:Y:S01]  /*0130*/  LDG.E.S16 R39, desc[UR6][R2.64] ;  /* 0x0000000602277981 */ /* 0x000ea2000c1e1700 */
[----:B------:R-:W0:Y:S01]  /*0140*/  LDCU UR4, c[0x3][0x14] ;  /* 0x00c00280ff0477ac */ /* 0x000e220008000800 */
[----:B------:R-:W-:Y:S01]  /*0150*/  BSSY.RECONVERGENT B0, `(.L_x_0) ;  /* 0x000014e000007945 */ /* 0x000fe20003800200 */
[----:B0-----:R-:W-:Y:S02]  /*0160*/  MOV R38, UR4 ;  /* 0x0000000400267c02 */ /* 0x001fe40008000f00 */
[----:B--2---:R-:W-:-:S13]  /*0170*/  ISETP.GE.AND P0, PT, R39, 0x1, PT ;  /* 0x000000012700780c */ /* 0x004fda0003f06270 */
[----:B-----5:R-:W-:Y:S05]  /*0180*/  @!P0 BRA `(.L_x_1) ;  /* 0x0000001400288947 */ /* 0x020fea0003800000 */
[----:B------:R-:W2:Y:S01]  /*0190*/  LDG.E.U16 R37, desc[UR6][R2.64+0x2] ;  /* 0x0000020602257981 */ /* 0x000ea2000c1e1500 */
[----:B------:R-:W0:Y:S03]  /*01a0*/  LDCU UR8, c[0x3][URZ] ;  /* 0x00c00000ff0877ac */ /* 0x000e260008000800 */
[----:B------:R-:W3:Y:S01]  /*01b0*/  LDG.E R0, desc[UR6][R2.64+0x4] ;  /* 0x0000040602007981 */ /* 0x000ee2000c1e1900 */
[----:B------:R-:W3:Y:S03]  /*01c0*/  LDCU.64 UR4, c[0x0][0x388] ;  /* 0x00007100ff0477ac */ /* 0x000ee60008000a00 */
[----:B------:R1:W5:Y:S01]  /*01d0*/  LDG.E R36, desc[UR6][R2.64+0x8] ;  /* 0x0000080602247981 */ /* 0x000362000c1e1900 */
[----:B------:R-:W-:Y:S01]  /*01e0*/  BSSY.RECONVERGENT B1, `(.L_x_2) ;  /* 0x0000013000017945 */ /* 0x000fe20003800200 */
[----:B0-----:R-:W-:Y:S01]  /*01f0*/  IMAD.U32 R7, RZ, RZ, UR8 ;  /* 0x00000008ff077e24 */ /* 0x001fe2000f8e00ff */
[----:B--2---:R-:W0:Y:S01]  /*0200*/  I2F.S16 R4, R37 ;  /* 0x0000002500047306 */ /* 0x004e220000101400 */
[----:B---3--:R-:W-:-:S04]  /*0210*/  IADD3 R22, P1, PT, R0, UR4, RZ ;  /* 0x0000000400167c10 */ /* 0x008fc8000ff3e0ff */
[----:B------:R-:W-:-:S03]  /*0220*/  LEA.HI.X.SX32 R23, R0, UR5, 0x1, P1 ;  /* 0x0000000500177c11 */ /* 0x000fc600088f0eff */
[----:B0-----:R-:W0:Y:S08]  /*0230*/  MUFU.RCP R18, R4 ;  /* 0x0000000400127308 */ /* 0x001e300000001000 */
[----:B------:R-:W2:Y:S01]  /*0240*/  FCHK P0, R7, R4 ;  /* 0x0000000407007302 */ /* 0x000ea20000000000 */
[----:B0-----:R-:W-:-:S04]  /*0250*/  FFMA R5, -R4, R18, 1 ;  /* 0x3f80000004057423 */ /* 0x001fc80000000112 */
[----:B------:R-:W-:-:S04]  /*0260*/  FFMA R18, R18, R5, R18 ;  /* 0x0000000512127223 */ /* 0x000fc80000000012 */
[----:B------:R-:W-:-:S04]  /*0270*/  FFMA R5, R18, UR8, RZ ;  /* 0x0000000812057c23 */ /* 0x000fc800080000ff */
[----:B-1----:R-:W-:-:S04]  /*0280*/  FFMA R2, -R4, R5, UR8 ;  /* 0x0000000804027e23 */ /* 0x002fc80008000105 */
[----:B------:R-:W-:Y:S01]  /*0290*/  FFMA R18, R18, R2, R5 ;  /* 0x0000000212127223 */ /* 0x000fe20000000005 */
[----:B--2---:R-:W-:Y:S06]  /*02a0*/  @!P0 BRA `(.L_x_3) ;  /* 0x0000000000188947 */ /* 0x004fec0003800000 */
[----:B------:R-:W0:Y:S01]  /*02b0*/  LDCU UR4, c[0x3][URZ] ;  /* 0x00c00000ff0477ac */ /* 0x000e220008000800 */
[----:B------:R-:W-:Y:S02]  /*02c0*/  MOV R3, R4 ;  /* 0x0000000400037202 */ /* 0x000fe40000000f00 */
[----:B------:R-:W-:Y:S01]  /*02d0*/  MOV R2, 0x300 ;  /* 0x0000030000027802 */ /* 0x000fe20000000f00 */
[----:B0-----:R-:W-:-:S07]  /*02e0*/  IMAD.U32 R0, RZ, RZ, UR4 ;  /* 0x00000004ff007e24 */ /* 0x001fce000f8e00ff */
[----:B-----5:R-:W-:Y:S05]  /*02f0*/  CALL.REL.NOINC `($__internal_0_$__cuda_sm3x_div_rn_noftz_f32_slowpath) ;  /* 0x0000001000f07944 */ /* 0x020fea0003c00000 */
[----:B------:R-:W-:-:S07]  /*0300*/  MOV R18, R0 ;  /* 0x0000000000127202 */ /* 0x000fce0000000f00 */
.L_x_3:
[----:B------:R-:W-:Y:S05]  /*0310*/  BSYNC.RECONVERGENT B1 ;  /* 0x0000000000017941 */ /* 0x000fea0003800200 */
.L_x_2:
[----:B------:R-:W-:Y:S01]  /*0320*/  PRMT R19, R37, 0x9910, RZ ;  /* 0x0000991025137816 */ /* 0x000fe200000000ff */
[----:B------:R-:W0:Y:S01]  /*0330*/  LDCU UR4, c[0x3][0x14] ;  /* 0x00c00280ff0477ac */ /* 0x000e220008000800 */
[----:B------:R-:W-:Y:S01]  /*0340*/  IADD3 R17, PT, PT, R39, -0x1, RZ ;  /* 0xffffffff27117810 */ /* 0x000fe20007ffe0ff */
[----:B------:R-:W-:Y:S02]  /*0350*/  IMAD.MOV.U32 R16, RZ, RZ, RZ ;  /* 0x000000ffff107224 */ /* 0x000fe400078e00ff */
[----:B------:R-:W-:-:S05]  /*0360*/  VIADD R0, R19, 0x3 ;  /* 0x0000000313007836 */ /* 0x000fca0000000000 */
[----:B------:R-:W-:-:S04]  /*0370*/  LEA.HI R0, R0, R0, RZ, 0x2 ;  /* 0x0000000000007211 */ /* 0x000fc800078f10ff */
[----:B------:R-:W-:-:S04]  /*0380*/  SHF.R.S32.HI R0, RZ, 0x2, R0 ;  /* 0x00000002ff007819 */ /* 0x000fc80000011400 */
[----:B------:R-:W-:Y:S02]  /*0390*/  VIMNMX R15, PT, PT, R0, 0x1, !PT ;  /* 0x00000001000f7848 */ /* 0x000fe40007fe0100 */
[----:B0-----:R-:W-:-:S07]  /*03a0*/  MOV R38, UR4 ;  /* 0x0000000400267c02 */ /* 0x001fce0008000f00 */
.L_x_15:
[----:B0123-5:R-:W-:Y:S01]  /*03b0*/  IADD3 R2, PT, PT, R36, 0x3, RZ ;  /* 0x0000000324027810 */ /* 0x02ffe20007ffe0ff */
[----:B------:R-:W0:Y:S01]  /*03c0*/  LDCU UR4, c[0x3][0x30] ;  /* 0x00c00600ff0477ac */ /* 0x000e220008000800 */
[----:B------:R-:W-:Y:S01]  /*03d0*/  LOP3.LUT P1, R34, R16, 0x3, RZ, 0xc0, !PT ;  /* 0x0000000310227812 */ /* 0x000fe2000782c0ff */
[----:B------:R-:W1:Y:S01]  /*03e0*/  LDC R33, c[0x3][0x8] ;  /* 0x00c00200ff217b82 */ /* 0x000e620000000800 */
[----:B------:R-:W-:-:S04]  /*03f0*/  SHF.R.S32.HI R3, RZ, 0x1f, R2 ;  /* 0x0000001fff037819 */ /* 0x000fc80000011402 */
[----:B------:R-:W-:-:S05]  /*0400*/  LEA.HI R3, R3, R2, RZ, 0x2 ;  /* 0x0000000203037211 */ /* 0x000fca00078f10ff */
[----:B------:R-:W-:Y:S02]  /*0410*/  IMAD.SHL.U32 R3, R3, 0x8, RZ ;  /* 0x0000000803037824 */ /* 0x000fe400078e00ff */
[----:B------:R-:W-:-:S03]  /*0420*/  @!P1 SHF.R.U32.HI R0, RZ, 0x2, R16 ;  /* 0x00000002ff009819 */ /* 0x000fc60000011610 */
[----:B------:R-:W-:Y:S02]  /*0430*/  LOP3.LUT R3, R3, 0xffffffe0, RZ, 0xc0, !PT ;  /* 0xffffffe003037812 */ /* 0x000fe400078ec0ff */
[----:B0-----:R-:W-:-:S03]  /*0440*/  @!P1 IMAD R13, R0, UR4, RZ ;  /* 0x00000004000d9c24 */ /* 0x001fc6000f8e02ff */
[----:B------:R-:W-:-:S04]  /*0450*/  IMAD.WIDE R20, R3, 0x4, R22 ;  /* 0x0000000403147825 */ /* 0x000fc800078e0216 */
[----:B------:R-:W-:-:S04]  /*0460*/  @!P1 IMAD.WIDE R12, R13, 0x4, R22 ;  /* 0x000000040d0c9825 */ /* 0x000fc800078e0216 */
[----:B------:R-:W-:Y:S01]  /*0470*/  IMAD R31, R16, UR4, RZ ;  /* 0x00000004101f7c24 */ /* 0x000fe2000f8e02ff */
[----:B------:R-:W2:Y:S01]  /*0480*/  @!P1 LDG.E R32, desc[UR6][R12.64] ;  /* 0x000000060c209981 */ /* 0x000ea2000c1e1900 */
[C---:B------:R-:W-:Y:S01]  /*0490*/  SHF.L.U32 R7, R36.reuse, 0x5, RZ ;  /* 0x0000000524077819 */ /* 0x040fe200000006ff */
[C---:B------:R-:W-:Y:S01]  /*04a0*/  IMAD R5, R36.reuse, 0x60, RZ ;  /* 0x0000006024057824 */ /* 0x040fe200078e02ff */
[----:B------:R-:W-:Y:S01]  /*04b0*/  SHF.L.U32 R3, R36, 0x6, RZ ;  /* 0x0000000624037819 */ /* 0x000fe200000006ff */
[----:B------:R-:W-:Y:S01]  /*04c0*/  IMAD.WIDE R30, R31, 0x4, R20 ;  /* 0x000000041f1e7825 */ /* 0x000fe200078e0214 */
[----:B------:R-:W0:Y:S04]  /*04d0*/  LDCU UR4, c[0x3][0x4] ;  /* 0x00c00080ff0477ac */ /* 0x000e280008000800 */
[----:B------:R1:W3:Y:S01]  /*04e0*/  LDG.E R0, desc[UR6][R30.64] ;  /* 0x000000061e007981 */ /* 0x0002e2000c1e1900 */
[----:B------:R-:W-:-:S04]  /*04f0*/  IMAD.WIDE R6, R7, 0x4, R30 ;  /* 0x0000000407067825 */ /* 0x000fc800078e021e */
[--C-:B------:R-:W-:Y:S01]  /*0500*/  IMAD.WIDE R2, R3, 0x4, R30.reuse ;  /* 0x0000000403027825 */ /* 0x100fe200078e021e */
[C---:B------:R-:W-:Y:S01]  /*0510*/  ISETP.NE.AND P2, PT, R34.reuse, 0x1, PT ;  /* 0x000000012200780c */ /* 0x040fe20003f45270 */
[----:B------:R4:W5:Y:S02]  /*0520*/  LDG.E R14, desc[UR6][R6.64] ;  /* 0x00000006060e7981 */ /* 0x000964000c1e1900 */
[----:B------:R-:W-:Y:S02]  /*0530*/  IMAD.WIDE R4, R5, 0x4, R30 ;  /* 0x0000000405047825 */ /* 0x000fe400078e021e */
[----:B-1----:R-:W1:Y:S01]  /*0540*/  MUFU.RCP R31, R33 ;  /* 0x00000021001f7308 */ /* 0x002e620000001000 */
[C---:B------:R-:W-:Y:S01]  /*0550*/  ISETP.NE.AND P3, PT, R34.reuse, 0x2, PT ;  /* 0x000000022200780c */ /* 0x040fe20003f65270 */
[----:B------:R-:W5:Y:S01]  /*0560*/  LDG.E R13, desc[UR6][R2.64] ;  /* 0x00000006020d7981 */ /* 0x000f62000c1e1900 */
[----:B------:R-:W-:-:S03]  /*0570*/  ISETP.NE.AND P0, PT, R34, 0x3, PT ;  /* 0x000000032200780c */ /* 0x000fc60003f05270 */
[----:B------:R0:W5:Y:S01]  /*0580*/  LDG.E R12, desc[UR6][R4.64] ;  /* 0x00000006040c7981 */ /* 0x000162000c1e1900 */
[----:B-1----:R-:W-:-:S04]  /*0590*/  FFMA R34, R31, -R33, 1 ;  /* 0x3f8000001f227423 */ /* 0x002fc80000000821 */
[----:B----4-:R-:W-:Y:S01]  /*05a0*/  FFMA R7, R31, R34, R31 ;  /* 0x000000221f077223 */ /* 0x010fe2000000001f */
[----:B0-----:R-:W-:Y:S01]  /*05b0*/  PRMT R5, R37, 0x9910, RZ ;  /* 0x0000991025057816 */ /* 0x001fe200000000ff */
[----:B------:R-:W-:Y:S01]  /*05c0*/  BSSY.RECONVERGENT B1, `(.L_x_4) ;  /* 0x0000016000017945 */ /* 0x000fe20003800200 */
[C---:B--2---:R-:W-:Y:S02]  /*05d0*/  @!P1 PRMT R30, R32.reuse, 0x7770, RZ ;  /* 0x00007770201e9816 */ /* 0x044fe400000000ff */
[----:B------:R-:W-:Y:S02]  /*05e0*/  @!P1 PRMT R10, R32, 0x7771, RZ ;  /* 0x00007771200a9816 */ /* 0x000fe400000000ff */
[----:B------:R-:W-:Y:S02]  /*05f0*/  @!P1 PRMT R11, R30, 0x7610, R11 ;  /* 0x000076101e0b9816 */ /* 0x000fe4000000000b */
[C---:B------:R-:W-:Y:S02]  /*0600*/  @!P1 PRMT R9, R32.reuse, 0x7772, RZ ;  /* 0x0000777220099816 */ /* 0x040fe400000000ff */
[----:B------:R-:W-:Y:S01]  /*0610*/  @!P1 PRMT R8, R32, 0x7773, RZ ;  /* 0x0000777320089816 */ /* 0x000fe200000000ff */
[----:B---3--:R-:W0:Y:S01]  /*0620*/  FCHK P1, R0, R33 ;  /* 0x0000002100007302 */ /* 0x008e220000020000 */
[----:B------:R-:W-:Y:S01]  /*0630*/  SEL R2, R10, R11, !P2 ;  /* 0x0000000b0a027207 */ /* 0x000fe20005000000 */
[----:B------:R-:W-:-:S03]  /*0640*/  FFMA R4, R0, R7, RZ ;  /* 0x0000000700047223 */ /* 0x000fc600000000ff */
[----:B------:R-:W-:Y:S01]  /*0650*/  SEL R3, R9, R2, !P3 ;  /* 0x0000000209037207 */ /* 0x000fe20005800000 */
[----:B------:R-:W-:Y:S01]  /*0660*/  FFMA R2, R4, -R33, R0 ;  /* 0x8000002104027223 */ /* 0x000fe20000000000 */
[----:B------:R-:W-:Y:S02]  /*0670*/  FADD R6, -R0, UR4 ;  /* 0x0000000400067e21 */ /* 0x000fe40008000100 */
[----:B------:R-:W-:Y:S01]  /*0680*/  SEL R3, R8, R3, !P0 ;  /* 0x0000000308037207 */ /* 0x000fe20004000000 */
[----:B------:R-:W-:Y:S01]  /*0690*/  FFMA R7, R7, R2, R4 ;  /* 0x0000000207077223 */ /* 0x000fe20000000004 */
[----:B------:R-:W-:Y:S02]  /*06a0*/  ISETP.GE.AND P2, PT, R5, 0x1, PT ;  /* 0x000000010500780c */ /* 0x000fe40003f46270 */
[----:B------:R-:W-:Y:S01]  /*06b0*/  PRMT R11, R3, 0x7610, R11 ;  /* 0x00007610030b7816 */ /* 0x000fe2000000000b */
[----:B0-----:R-:W-:Y:S10]  /*06c0*/  @!P1 BRA `(.L_x_5) ;  /* 0x0000000000149947 */ /* 0x001ff40003800000 */
[----:B------:R-:W0:Y:S01]  /*06d0*/  LDCU UR4, c[0x3][0x8] ;  /* 0x00c00100ff0477ac */ /* 0x000e220008000800 */
[----:B------:R-:W-:Y:S01]  /*06e0*/  MOV R2, 0x710 ;  /* 0x0000071000027802 */ /* 0x000fe20000000f00 */
[----:B0-----:R-:W-:-:S07]  /*06f0*/  IMAD.U32 R3, RZ, RZ, UR4 ;  /* 0x00000004ff037e24 */ /* 0x001fce000f8e00ff */
[----:B-----5:R-:W-:Y:S05]  /*0700*/  CALL.REL.NOINC `($__internal_0_$__cuda_sm3x_div_rn_noftz_f32_slowpath) ;  /* 0x0000000c00ec7944 */ /* 0x020fea0003c00000 */
[----:B------:R-:W-:-:S07]  /*0710*/  MOV R7, R0 ;  /* 0x0000000000077202 */ /* 0x000fce0000000f00 */
.L_x_5:
[----:B------:R-:W-:Y:S05]  /*0720*/  BSYNC.RECONVERGENT B1 ;  /* 0x0000000000017941 */ /* 0x000fea0003800200 */
.L_x_4:
[----:B------:R-:W-:Y:S04]  /*0730*/  BSSY.RECONVERGENT B1, `(.L_x_6) ;  /* 0x00000ec000017945 */ /* 0x000fe80003800200 */
[----:B------:R-:W-:Y:S05]  /*0740*/  @!P2 BRA `(.L_x_7) ;  /* 0x0000000c00a8a947 */ /* 0x000fea0003800000 */
[----:B------:R-:W-:-:S13]  /*0750*/  ISETP.NE.AND P0, PT, R16, RZ, PT ;  /* 0x000000ff1000720c */ /* 0x000fda0003f05270 */
[----:B------:R-:W-:Y:S05]  /*0760*/  @!P0 BRA `(.L_x_8) ;  /* 0x0000000400e88947 */ /* 0x000fea0003800000 */
[----:B------:R-:W-:Y:S02]  /*0770*/  CS2R R4, SRZ ;  /* 0x0000000000047805 */ /* 0x000fe4000001ff00 */
[----:B------:R-:W-:-:S07]  /*0780*/  CS2R R2, SRZ ;  /* 0x0000000000027805 */ /* 0x000fce000001ff00 */
.L_x_11:
[----:B0-----:R-:W0:Y:S01]  /*0790*/  LDCU UR4, c[0x3][0x30] ;  /* 0x00c00600ff0477ac */ /* 0x001e220008000800 */
[----:B------:R-:W-:Y:S01]  /*07a0*/  SHF.L.U32 R0, R4, 0x2, RZ ;  /* 0x0000000204007819 */ /* 0x000fe200000006ff */
[----:B------:R-:W-:Y:S03]  /*07b0*/  BSSY.RECONVERGENT B2, `(.L_x_9) ;  /* 0x0000073000027945 */ /* 0x000fe60003800200 */
[----:B------:R-:W-:Y:S01]  /*07c0*/  ISETP.NE.AND P1, PT, R0, R19, PT ;  /* 0x000000130000720c */ /* 0x000fe20003f25270 */
[C---:B01----:R-:W-:Y:S02]  /*07d0*/  IMAD R31, R4.reuse, UR4, RZ ;  /* 0x00000004041f7c24 */ /* 0x043fe4000f8e02ff */
[----:B------:R-:W-:-:S05]  /*07e0*/  VIADD R4, R4, 0x1 ;  /* 0x0000000104047836 */ /* 0x000fca0000000000 */
[----:B------:R-:W-:-:S05]  /*07f0*/  ISETP.NE.AND P0, PT, R4, R15, PT ;  /* 0x0000000f0400720c */ /* 0x000fca0003f05270 */
[----:B------:R-:W-:Y:S08]  /*0800*/  @!P1 BRA `(.L_x_10) ;  /* 0x0000000400b49947 */ /* 0x000ff00003800000 */
[----:B------:R-:W-:Y:S01]  /*0810*/  SHF.L.U32 R47, R36, 0x7, RZ ;  /* 0x00000007242f7819 */ /* 0x000fe200000006ff */
[----:B------:R-:W-:Y:S01]  /*0820*/  IMAD R33, R41, R0, RZ ;  /* 0x0000000029217224 */ /* 0x000fe200078e02ff */
[----:B------:R-:W0:Y:S03]  /*0830*/  LDC R44, c[0x3][0x10] ;  /* 0x00c00400ff2c7b82 */ /* 0x000e260000000800 */
[----:B------:R-:W-:-:S04]  /*0840*/  IMAD.WIDE R46, R47, 0x4, R20 ;  /* 0x000000042f2e7825 */ /* 0x000fc800078e0214 */
[----:B------:R-:W-:-:S05]  /*0850*/  IMAD.WIDE R46, R31, 0x4, R46 ;  /* 0x000000041f2e7825 */ /* 0x000fca00078e022e */
[----:B------:R-:W2:Y:S01]  /*0860*/  LDG.E.U8 R52, desc[UR6][R46.64] ;  /* 0x000000062e347981 */ /* 0x000ea2000c1e1100 */
[----:B------:R-:W-:Y:S01]  /*0870*/  IMAD.WIDE R34, R33, 0x4, R26 ;  /* 0x0000000421227825 */ /* 0x000fe200078e021a */
[----:B------:R-:W-:Y:S02]  /*0880*/  LOP3.LUT R43, R11, 0xff, RZ, 0xc0, !PT ;  /* 0x000000ff0b2b7812 */ /* 0x000fe400078ec0ff */
[----:B------:R-:W5:Y:S01]  /*0890*/  LDG.E.U16 R42, desc[UR6][R46.64+0x2] ;  /* 0x000002062e2a7981 */ /* 0x000f62000c1e1500 */
[----:B------:R-:W-:-:S03]  /*08a0*/  IMAD.WIDE R30, R33, 0x4, R28 ;  /* 0x00000004211e7825 */ /* 0x000fc600078e021c */
[----:B------:R-:W0:Y:S04]  /*08b0*/  LDG.E R51, desc[UR6][R34.64] ;  /* 0x0000000622337981 */ /* 0x000e28000c1e1900 */
[----:B------:R-:W3:Y:S01]  /*08c0*/  LDG.E R49, desc[UR6][R30.64] ;  /* 0x000000061e317981 */ /* 0x000ee2000c1e1900 */
[----:B------:R-:W-:-:S03]  /*08d0*/  IMAD.WIDE R32, R33, 0x4, R24 ;  /* 0x0000000421207825 */ /* 0x000fc600078e0218 */
[----:B------:R1:W5:Y:S04]  /*08e0*/  LDG.E.U8 R48, desc[UR6][R46.64+0x1] ;  /* 0x000001062e307981 */ /* 0x000368000c1e1100 */
[----:B------:R-:W4:Y:S01]  /*08f0*/  LDG.E R50, desc[UR6][R32.64] ;  /* 0x0000000620327981 */ /* 0x000f22000c1e1900 */
[----:B-1----:R-:W-:-:S04]  /*0900*/  IADD3 R46, PT, PT, R0, 0x1, RZ ;  /* 0x00000001002e7810 */ /* 0x002fc80007ffe0ff */
[----:B------:R-:W-:Y:S02]  /*0910*/  ISETP.NE.AND P2, PT, R46, R19, PT ;  /* 0x000000132e00720c */ /* 0x000fe40003f45270 */
[----:B--2---:R-:W-:-:S04]  /*0920*/  ISETP.NE.AND P1, PT, R52, R43, PT ;  /* 0x0000002b3400720c */ /* 0x004fc80003f25270 */
[----:B------:R-:W-:Y:S02]  /*0930*/  FSEL R45, R6, R7, !P1 ;  /* 0x00000007062d7208 */ /* 0x000fe40004800000 */
[----:B------:R-:W-:Y:S01]  /*0940*/  ISETP.GE.AND P1, PT, R16, R17, PT ;  /* 0x000000111000720c */ /* 0x000fe20003f26270 */
[----:B-----5:R-:W-:Y:S02]  /*0950*/  FMUL R52, R13, R2 ;  /* 0x000000020d347220 */ /* 0x020fe40000400000 */
[----:B------:R-:W-:Y:S01]  /*0960*/  FMUL R2, R5, R45 ;  /* 0x0000002d05027220 */ /* 0x000fe20000400000 */
[-C--:B0-----:R-:W-:Y:S01]  /*0970*/  FMUL R5, R51, R44.reuse ;  /* 0x0000002c33057220 */ /* 0x081fe20000400000 */
[----:B------:R-:W0:Y:S01]  /*0980*/  LDC R45, c[0x3][0xc] ;  /* 0x00c00300ff2d7b82 */ /* 0x000e220000000800 */
[----:B------:R-:W-:Y:S02]  /*0990*/  FFMA R3, R3, R44, R52 ;  /* 0x0000002c03037223 */ /* 0x000fe40000000034 */
[----:B---3--:R-:W-:-:S05]  /*09a0*/  FFMA R53, R14, R49, R5 ;  /* 0x000000310e357223 */ /* 0x008fca0000000005 */
[----:B------:R1:W-:Y:S04]  /*09b0*/  @!P1 STG.E desc[UR6][R30.64], R2 ;  /* 0x000000021e009986 */ /* 0x0003e8000c101906 */
[----:B------:R1:W-:Y:S04]  /*09c0*/  @!P1 STG.E desc[UR6][R34.64], R53 ;  /* 0x0000003522009986 */ /* 0x0003e8000c101906 */
[----:B------:R1:W-:Y:S01]  /*09d0*/  @!P1 STG.E desc[UR6][R32.64], R3 ;  /* 0x0000000320009986 */ /* 0x0003e2000c101906 */
[----:B----4-:R-:W-:Y:S01]  /*09e0*/  FADD R50, R50, R51 ;  /* 0x0000003332327221 */ /* 0x010fe20000000000 */
[----:B------:R-:W-:-:S03]  /*09f0*/  @P1 FADD R47, R2, R53 ;  /* 0x00000035022f1221 */ /* 0x000fc60000000000 */
[----:B0-----:R-:W-:Y:S01]  /*0a00*/  FMUL R5, R50, R45 ;  /* 0x0000002d32057220 */ /* 0x001fe20000400000 */
[----:B------:R-:W-:-:S03]  /*0a10*/  @P1 FADD R38, R38, R47 ;  /* 0x0000002f26261221 */ /* 0x000fc60000000000 */
[----:B------:R-:W-:Y:S01]  /*0a20*/  FFMA R5, R12, R49, R5 ;  /* 0x000000310c057223 */ /* 0x000fe20000000005 */
[----:B-1----:R-:W-:Y:S06]  /*0a30*/  @!P2 BRA `(.L_x_10) ;  /* 0x000000040028a947 */ /* 0x002fec0003800000 */
[----:B------:R-:W-:-:S04]  /*0a40*/  IMAD.WIDE R34, R41, 0x4, R34 ;  /* 0x0000000429227825 */ /* 0x000fc800078e0222 */
[C---:B------:R-:W-:Y:S01]  /*0a50*/  IMAD.WIDE R30, R41.reuse, 0x4, R30 ;  /* 0x00000004291e7825 */ /* 0x040fe200078e021e */
[----:B------:R-:W2:Y:S04]  /*0a60*/  LDG.E R49, desc[UR6][R34.64] ;  /* 0x0000000622317981 */ /* 0x000ea8000c1e1900 */
[----:B------:R-:W3:Y:S01]  /*0a70*/  LDG.E R47, desc[UR6][R30.64] ;  /* 0x000000061e2f7981 */ /* 0x000ee2000c1e1900 */
[----:B------:R-:W-:-:S05]  /*0a80*/  IMAD.WIDE R32, R41, 0x4, R32 ;  /* 0x0000000429207825 */ /* 0x000fca00078e0220 */
[----:B------:R-:W4:Y:S01]  /*0a90*/  LDG.E R46, desc[UR6][R32.64] ;  /* 0x00000006202e7981 */ /* 0x000f22000c1e1900 */
[----:B------:R-:W-:Y:S01]  /*0aa0*/  FMUL R2, R13, R2 ;  /* 0x000000020d027220 */ /* 0x000fe20000400000 */
[----:B------:R-:W-:Y:S01]  /*0ab0*/  ISETP.NE.AND P2, PT, R48, R43, PT ;  /* 0x0000002b3000720c */ /* 0x000fe20003f45270 */
[----:B------:R-:W-:Y:S01]  /*0ac0*/  VIADD R48, R0, 0x2 ;  /* 0x0000000200307836 */ /* 0x000fe20000000000 */
[----:B------:R-:W-:Y:S01]  /*0ad0*/  ISETP.GE.AND P1, PT, R16, R17, PT ;  /* 0x000000111000720c */ /* 0x000fe20003f26270 */
[----:B------:R-:W-:Y:S01]  /*0ae0*/  FFMA R3, R3, R44, R2 ;  /* 0x0000002c03037223 */ /* 0x000fe20000000002 */
[----:B------:R-:W-:Y:S02]  /*0af0*/  FSEL R2, R6, R7, !P2 ;  /* 0x0000000706027208 */ /* 0x000fe40005000000 */
[----:B------:R-:W-:-:S03]  /*0b00*/  ISETP.NE.AND P2, PT, R48, R19, PT ;  /* 0x000000133000720c */ /* 0x000fc60003f45270 */
[----:B------:R-:W-:-:S06]  /*0b10*/  FMUL R2, R5, R2 ;  /* 0x0000000205027220 */ /* 0x000fcc0000400000 */
[----:B------:R0:W-:Y:S01]  /*0b20*/  @!P1 STG.E desc[UR6][R30.64], R2 ;  /* 0x000000021e009986 */ /* 0x0001e2000c101906 */
[----:B--2---:R-:W-:-:S04]  /*0b30*/  FMUL R5, R49, R44 ;  /* 0x0000002c31057220 */ /* 0x004fc80000400000 */
[----:B---3--:R-:W-:-:S05]  /*0b40*/  FFMA R51, R14, R47, R5 ;  /* 0x0000002f0e337223 */ /* 0x008fca0000000005 */
[----:B------:R0:W-:Y:S01]  /*0b50*/  @!P1 STG.E desc[UR6][R34.64], R51 ;  /* 0x0000003322009986 */ /* 0x0001e2000c101906 */
[----:B----4-:R-:W-:Y:S01]  /*0b60*/  FADD R46, R46, R49 ;  /* 0x000000312e2e7221 */ /* 0x010fe20000000000 */
[----:B------:R-:W-:Y:S02]  /*0b70*/  @P1 FADD R49, R2, R51 ;  /* 0x0000003302311221 */ /* 0x000fe40000000000 */
[----:B------:R0:W-:Y:S01]  /*0b80*/  @!P1 STG.E desc[UR6][R32.64], R3 ;  /* 0x0000000320009986 */ /* 0x0001e2000c101906 */
[----:B------:R-:W-:Y:S01]  /*0b90*/  FMUL R5, R46, R45 ;  /* 0x0000002d2e057220 */ /* 0x000fe20000400000 */
[----:B------:R-:W-:-:S03]  /*0ba0*/  @P1 FADD R38, R38, R49 ;  /* 0x0000003126261221 */ /* 0x000fc60000000000 */
[----:B------:R-:W-:Y:S01]  /*0bb0*/  FFMA R5, R12, R47, R5 ;  /* 0x0000002f0c057223 */ /* 0x000fe20000000005 */
[----:B------:R-:W-:Y:S06]  /*0bc0*/  @!P2 BRA `(.L_x_10) ;  /* 0x0000000000c4a947 */ /* 0x000fec0003800000 */
[----:B0-----:R-:W-:-:S04]  /*0bd0*/  IMAD.WIDE R34, R41, 0x4, R34 ;  /* 0x0000000429227825 */ /* 0x001fc800078e0222 */
[C---:B------:R-:W-:Y:S01]  /*0be0*/  IMAD.WIDE R30, R41.reuse, 0x4, R30 ;  /* 0x00000004291e7825 */ /* 0x040fe200078e021e */
[----:B------:R-:W2:Y:S04]  /*0bf0*/  LDG.E R49, desc[UR6][R34.64] ;  /* 0x0000000622317981 */ /* 0x000ea8000c1e1900 */
[----:B------:R-:W3:Y:S01]  /*0c00*/  LDG.E R47, desc[UR6][R30.64] ;  /* 0x000000061e2f7981 */ /* 0x000ee2000c1e1900 */
[----:B------:R-:W-:-:S05]  /*0c10*/  IMAD.WIDE R32, R41, 0x4, R32 ;  /* 0x0000000429207825 */ /* 0x000fca00078e0220 */
[----:B------:R-:W4:Y:S01]  /*0c20*/  LDG.E R46, desc[UR6][R32.64] ;  /* 0x00000006202e7981 */ /* 0x000f22000c1e1900 */
[----:B------:R-:W-:Y:S01]  /*0c30*/  PRMT R48, R42, 0x7770, RZ ;  /* 0x000077702a307816 */ /* 0x000fe200000000ff */
[----:B------:R-:W-:Y:S01]  /*0c40*/  FMUL R2, R13, R2 ;  /* 0x000000020d027220 */ /* 0x000fe20000400000 */
[----:B------:R-:W-:Y:S02]  /*0c50*/  IADD3 R0, PT, PT, R0, 0x3, RZ ;  /* 0x0000000300007810 */ /* 0x000fe40007ffe0ff */
[----:B------:R-:W-:Y:S01]  /*0c60*/  PRMT R48, R48, 0x9910, RZ ;  /* 0x0000991030307816 */ /* 0x000fe200000000ff */
[----:B------:R-:W-:-:S03]  /*0c70*/  FFMA R3, R3, R44, R2 ;  /* 0x0000002c03037223 */ /* 0x000fc60000000002 */
[----:B------:R-:W-:-:S04]  /*0c80*/  ISETP.NE.AND P2, PT, R48, R43, PT ;  /* 0x0000002b3000720c */ /* 0x000fc80003f45270 */
[----:B------:R-:W-:Y:S02]  /*0c90*/  FSEL R2, R6, R7, !P2 ;  /* 0x0000000706027208 */ /* 0x000fe40005000000 */
[----:B------:R-:W-:-:S03]  /*0ca0*/  ISETP.NE.AND P2, PT, R0, R19, PT ;  /* 0x000000130000720c */ /* 0x000fc60003f45270 */
[----:B------:R-:W-:-:S05]  /*0cb0*/  FMUL R2, R5, R2 ;  /* 0x0000000205027220 */ /* 0x000fca0000400000 */
        /* <DEDUP_REMOVED lines=11> */
[----:B-1----:R-:W-:-:S04]  /*0d70*/  IMAD.WIDE R34, R41, 0x4, R34 ;  /* 0x0000000429227825 */ /* 0x002fc800078e0222 */
[C---:B------:R-:W-:Y:S01]  /*0d80*/  IMAD.WIDE R30, R41.reuse, 0x4, R30 ;  /* 0x00000004291e7825 */ /* 0x040fe200078e021e */
[----:B------:R-:W2:Y:S04]  /*0d90*/  LDG.E R49, desc[UR6][R34.64] ;  /* 0x0000000622317981 */ /* 0x000ea8000c1e1900 */
[----:B------:R-:W3:Y:S01]  /*0da0*/  LDG.E R47, desc[UR6][R30.64] ;  /* 0x000000061e2f7981 */ /* 0x000ee2000c1e1900 */
[----:B------:R-:W-:-:S05]  /*0db0*/  IMAD.WIDE R32, R41, 0x4, R32 ;  /* 0x0000000429207825 */ /* 0x000fca00078e0220 */
[----:B------:R-:W4:Y:S01]  /*0dc0*/  LDG.E R0, desc[UR6][R32.64] ;  /* 0x0000000620007981 */ /* 0x000f22000c1e1900 */
[----:B------:R-:W-:Y:S01]  /*0dd0*/  PRMT R42, R42, 0x7771, RZ ;  /* 0x000077712a2a7816 */ /* 0x000fe200000000ff */
[----:B------:R-:W-:-:S03]  /*0de0*/  FMUL R46, R13, R2 ;  /* 0x000000020d2e7220 */ /* 0x000fc60000400000 */
[----:B------:R-:W-:Y:S01]  /*0df0*/  PRMT R42, R42, 0x9910, RZ ;  /* 0x000099102a2a7816 */ /* 0x000fe200000000ff */
[----:B------:R-:W-:-:S03]  /*0e00*/  FFMA R3, R3, R44, R46 ;  /* 0x0000002c03037223 */ /* 0x000fc6000000002e */
[----:B------:R-:W-:-:S04]  /*0e10*/  ISETP.NE.AND P2, PT, R42, R43, PT ;  /* 0x0000002b2a00720c */ /* 0x000fc80003f45270 */
[----:B------:R-:W-:-:S05]  /*0e20*/  FSEL R42, R6, R7, !P2 ;  /* 0x00000007062a7208 */ /* 0x000fca0005000000 */
[----:B------:R-:W-:-:S05]  /*0e30*/  FMUL R2, R5, R42 ;  /* 0x0000002a05027220 */ /* 0x000fca0000400000 */
[----:B------:R0:W-:Y:S01]  /*0e40*/  @!P1 STG.E desc[UR6][R30.64], R2 ;  /* 0x000000021e009986 */ /* 0x0001e2000c101906 */
[----:B--2---:R-:W-:-:S04]  /*0e50*/  FMUL R43, R49, R44 ;  /* 0x0000002c312b7220 */ /* 0x004fc80000400000 */
[----:B---3--:R-:W-:-:S04]  /*0e60*/  FFMA R51, R14, R47, R43 ;  /* 0x0000002f0e337223 */ /* 0x008fc8000000002b */
[----:B------:R-:W-:Y:S01]  /*0e70*/  @P1 FADD R43, R2, R51 ;  /* 0x00000033022b1221 */ /* 0x000fe20000000000 */
[----:B------:R0:W-:Y:S01]  /*0e80*/  @!P1 STG.E desc[UR6][R34.64], R51 ;  /* 0x0000003322009986 */ /* 0x0001e2000c101906 */
[----:B----4-:R-:W-:Y:S02]  /*0e90*/  FADD R0, R0, R49 ;  /* 0x0000003100007221 */ /* 0x010fe40000000000 */
[----:B------:R-:W-:Y:S01]  /*0ea0*/  @P1 FADD R38, R38, R43 ;  /* 0x0000002b26261221 */ /* 0x000fe20000000000 */
[----:B------:R0:W-:Y:S01]  /*0eb0*/  @!P1 STG.E desc[UR6][R32.64], R3 ;  /* 0x0000000320009986 */ /* 0x0001e2000c101906 */
[----:B------:R-:W-:-:S04]  /*0ec0*/  FMUL R5, R0, R45 ;  /* 0x0000002d00057220 */ /* 0x000fc80000400000 */
[----:B------:R-:W-:-:S07]  /*0ed0*/  FFMA R5, R12, R47, R5 ;  /* 0x0000002f0c057223 */ /* 0x000fce0000000005 */
.L_x_10:
[----:B------:R-:W-:Y:S05]  /*0ee0*/  BSYNC.RECONVERGENT B2 ;  /* 0x0000000000027941 */ /* 0x000fea0003800200 */
.L_x_9:
[----:B------:R-:W-:Y:S05]  /*0ef0*/  @P0 BRA `(.L_x_11) ;  /* 0xfffffff800240947 */ /* 0x000fea000383ffff */
[----:B------:R-:W-:Y:S05]  /*0f00*/  BRA `(.L_x_7) ;  /* 0x0000000400b87947 */ /* 0x000fea0003800000 */
.L_x_8:
[----:B------:R-:W0:Y:S01]  /*0f10*/  LDCU UR5, c[0x3][0x10] ;  /* 0x00c00200ff0577ac */ /* 0x000e220008000800 */
[----:B------:R-:W-:Y:S01]  /*0f20*/  FADD R3, RZ, R18 ;  /* 0x00000012ff037221 */ /* 0x000fe20000000000 */
[----:B------:R-:W-:Y:S01]  /*0f30*/  HFMA2 R0, -RZ, RZ, 0, 0 ;  /* 0x00000000ff007431 */ /* 0x000fe200000001ff */
[----:B------:R-:W-:Y:S01]  /*0f40*/  MOV R30, RZ ;  /* 0x000000ff001e7202 */ /* 0x000fe20000000f00 */
[----:B------:R-:W1:Y:S01]  /*0f50*/  LDCU UR4, c[0x3][0xc] ;  /* 0x00c00180ff0477ac */ /* 0x000e620008000800 */
[----:B0-----:R-:W-:Y:S01]  /*0f60*/  FMUL R31, RZ, UR5 ;  /* 0x00000005ff1f7c20 */ /* 0x001fe20008400000 */
[----:B-1----:R-:W-:-:S03]  /*0f70*/  FMUL R3, R3, UR4 ;  /* 0x0000000403037c20 */ /* 0x002fc60008400000 */
[----:B-----5:R-:W-:Y:S01]  /*0f80*/  FFMA R31, RZ, R14, R31 ;  /* 0x0000000eff1f7223 */ /* 0x020fe2000000001f */
[----:B------:R-:W-:Y:S02]  /*0f90*/  IMAD.MOV.U32 R14, RZ, RZ, RZ ;  /* 0x000000ffff0e7224 */ /* 0x000fe400078e00ff */
[----:B------:R-:W-:Y:S01]  /*0fa0*/  FMUL R42, R18, UR4 ;  /* 0x00000004122a7c20 */ /* 0x000fe20008400000 */
[----:B------:R-:W-:-:S07]  /*0fb0*/  FFMA R12, RZ, R12, R3 ;  /* 0x0000000cff0c7223 */ /* 0x000fce0000000003 */
.L_x_14:
[----:B0-----:R-:W0:Y:S01]  /*0fc0*/  LDCU UR4, c[0x3][0x30] ;  /* 0x00c00600ff0477ac */ /* 0x001e220008000800 */
[----:B------:R-:W-:Y:S01]  /*0fd0*/  SHF.L.U32 R32, R14, 0x2, RZ ;  /* 0x000000020e207819 */ /* 0x000fe200000006ff */
[----:B------:R-:W-:Y:S03]  /*0fe0*/  BSSY.RECONVERGENT B2, `(.L_x_12) ;  /* 0x000005f000027945 */ /* 0x000fe60003800200 */
[----:B------:R-:W-:Y:S01]  /*0ff0*/  ISETP.NE.AND P1, PT, R32, R19, PT ;  /* 0x000000132000720c */ /* 0x000fe20003f25270 */
[C---:B0123--:R-:W-:Y:S02]  /*1000*/  IMAD R5, R14.reuse, UR4, RZ ;  /* 0x000000040e057c24 */ /* 0x04ffe4000f8e02ff */
[----:B------:R-:W-:-:S05]  /*1010*/  VIADD R14, R14, 0x1 ;  /* 0x000000010e0e7836 */ /* 0x000fca0000000000 */
[----:B------:R-:W-:-:S05]  /*1020*/  ISETP.NE.AND P0, PT, R14, R15, PT ;  /* 0x0000000f0e00720c */ /* 0x000fca0003f05270 */
[----:B-----5:R-:W-:Y:S08]  /*1030*/  @!P1 BRA `(.L_x_13) ;  /* 0x0000000400649947 */ /* 0x020ff00003800000 */
[C---:B------:R-:W-:Y:S01]  /*1040*/  IADD3 R2, PT, PT, R36.reuse, 0x3, RZ ;  /* 0x0000000324027810 */ /* 0x040fe20007ffe0ff */
[----:B------:R-:W-:Y:S01]  /*1050*/  IMAD.SHL.U32 R21, R36, 0x80, RZ ;  /* 0x0000008024157824 */ /* 0x000fe200078e00ff */
[----:B------:R-:W0:Y:S02]  /*1060*/  LDC R35, c[0x3][0x10] ;  /* 0x00c00400ff237b82 */ /* 0x000e240000000800 */
[----:B------:R-:W-:-:S04]  /*1070*/  SHF.R.S32.HI R3, RZ, 0x1f, R2 ;  /* 0x0000001fff037819 */ /* 0x000fc80000011402 */
[----:B------:R-:W-:-:S04]  /*1080*/  LEA.HI R3, R3, R2, RZ, 0x2 ;  /* 0x0000000203037211 */ /* 0x000fc800078f10ff */
[----:B------:R-:W-:-:S04]  /*1090*/  SHF.L.U32 R3, R3, 0x3, RZ ;  /* 0x0000000303037819 */ /* 0x000fc800000006ff */
[----:B------:R-:W-:-:S05]  /*10a0*/  LOP3.LUT R3, R3, 0xffffffe0, RZ, 0xc0, !PT ;  /* 0xffffffe003037812 */ /* 0x000fca00078ec0ff */
[----:B------:R-:W-:-:S04]  /*10b0*/  IMAD.WIDE R2, R3, 0x4, R22 ;  /* 0x0000000403027825 */ /* 0x000fc800078e0216 */
[----:B------:R-:W-:-:S04]  /*10c0*/  IMAD.WIDE R2, R21, 0x4, R2 ;  /* 0x0000000415027825 */ /* 0x000fc800078e0202 */
[----:B------:R-:W-:-:S05]  /*10d0*/  IMAD.WIDE R2, R5, 0x4, R2 ;  /* 0x0000000405027825 */ /* 0x000fca00078e0202 */
[----:B------:R-:W2:Y:S01]  /*10e0*/  LDG.E.U8 R5, desc[UR6][R2.64] ;  /* 0x0000000602057981 */ /* 0x000ea2000c1e1100 */
[----:B------:R-:W-:Y:S02]  /*10f0*/  LOP3.LUT R34, R11, 0xff, RZ, 0xc0, !PT ;  /* 0x000000ff0b227812 */ /* 0x000fe400078ec0ff */
[----:B------:R-:W-:Y:S01]  /*1100*/  ISETP.GE.AND P1, PT, R16, R17, PT ;  /* 0x000000111000720c */ /* 0x000fe20003f26270 */
[----:B------:R-:W-:Y:S01]  /*1110*/  IMAD R47, R41, R32, RZ ;  /* 0x00000020292f7224 */ /* 0x000fe200078e02ff */
[----:B------:R-:W5:Y:S04]  /*1120*/  LDG.E.U16 R33, desc[UR6][R2.64+0x2] ;  /* 0x0000020602217981 */ /* 0x000f68000c1e1500 */
[----:B------:R1:W5:Y:S07]  /*1130*/  LDG.E.U8 R45, desc[UR6][R2.64+0x1] ;  /* 0x00000106022d7981 */ /* 0x00036e000c1e1100 */
[----:B-1----:R-:W-:Y:S01]  /*1140*/  @!P1 IMAD.WIDE R2, R47, 0x4, R26 ;  /* 0x000000042f029825 */ /* 0x002fe200078e021a */
[----:B--2---:R-:W-:-:S03]  /*1150*/  ISETP.NE.AND P2, PT, R5, R34, PT ;  /* 0x000000220500720c */ /* 0x004fc60003f45270 */
[----:B------:R-:W-:Y:S01]  /*1160*/  FMUL R5, R13, R30 ;  /* 0x0000001e0d057220 */ /* 0x000fe20000400000 */
[----:B------:R-:W-:-:S03]  /*1170*/  FSEL R21, R6, R7, !P2 ;  /* 0x0000000706157208 */ /* 0x000fc60005000000 */
[----:B0-----:R-:W-:Y:S01]  /*1180*/  FFMA R0, R0, R35, R5 ;  /* 0x0000002300007223 */ /* 0x001fe20000000005 */
[----:B------:R-:W-:-:S04]  /*1190*/  @!P1 IMAD.WIDE R4, R47, 0x4, R24 ;  /* 0x000000042f049825 */ /* 0x000fc800078e0218 */
[----:B------:R-:W-:Y:S01]  /*11a0*/  FMUL R30, R42, R21 ;  /* 0x000000152a1e7220 */ /* 0x000fe20000400000 */
[----:B------:R-:W-:Y:S01]  /*11b0*/  @!P1 IMAD.WIDE R20, R47, 0x4, R28 ;  /* 0x000000042f149825 */ /* 0x000fe200078e021c */
[----:B------:R-:W-:-:S03]  /*11c0*/  IADD3 R42, PT, PT, R32, 0x1, RZ ;  /* 0x00000001202a7810 */ /* 0x000fc60007ffe0ff */
[----:B------:R-:W-:Y:S01]  /*11d0*/  @P1 FADD R43, R31, R30 ;  /* 0x0000001e1f2b1221 */ /* 0x000fe20000000000 */
[----:B------:R0:W-:Y:S01]  /*11e0*/  @!P1 STG.E desc[UR6][R20.64], R30 ;  /* 0x0000001e14009986 */ /* 0x0001e2000c101906 */
[----:B------:R-:W-:Y:S02]  /*11f0*/  ISETP.NE.AND P2, PT, R42, R19, PT ;  /* 0x000000132a00720c */ /* 0x000fe40003f45270 */
[----:B------:R-:W-:Y:S01]  /*1200*/  @P1 FADD R38, R38, R43 ;  /* 0x0000002b26261221 */ /* 0x000fe20000000000 */
[----:B------:R-:W-:Y:S01]  /*1210*/  MOV R42, R12 ;  /* 0x0000000c002a7202 */ /* 0x000fe20000000f00 */
[----:B------:R0:W-:Y:S04]  /*1220*/  @!P1 STG.E desc[UR6][R2.64], R31 ;  /* 0x0000001f02009986 */ /* 0x0001e8000c101906 */
[----:B------:R0:W-:Y:S05]  /*1230*/  @!P1 STG.E desc[UR6][R4.64], R0 ;  /* 0x0000000004009986 */ /* 0x0001ea000c101906 */
[----:B------:R-:W-:Y:S05]  /*1240*/  @!P2 BRA `(.L_x_13) ;  /* 0x0000000000e0a947 */ /* 0x000fea0003800000 */
[----:B-----5:R-:W-:Y:S01]  /*1250*/  ISETP.NE.AND P2, PT, R45, R34, PT ;  /* 0x000000222d00720c */ /* 0x020fe20003f45270 */
[----:B0-----:R-:W-:Y:S01]  /*1260*/  FMUL R3, R13, R30 ;  /* 0x0000001e0d037220 */ /* 0x001fe20000400000 */
[----:B------:R-:W-:Y:S01]  /*1270*/  IMAD.IADD R47, R41, 0x1, R47 ;  /* 0x00000001292f7824 */ /* 0x000fe200078e022f */
[----:B------:R-:W-:Y:S02]  /*1280*/  IADD3 R42, PT, PT, R32, 0x2, RZ ;  /* 0x00000002202a7810 */ /* 0x000fe40007ffe0ff */
[----:B------:R-:W-:Y:S01]  /*1290*/  FSEL R5, R6, R7, !P2 ;  /* 0x0000000706057208 */ /* 0x000fe20005000000 */
[----:B------:R-:W-:Y:S01]  /*12a0*/  FFMA R0, R0, R35, R3 ;  /* 0x0000002300007223 */ /* 0x000fe20000000003 */
[----:B------:R-:W-:Y:S01]  /*12b0*/  @!P1 IMAD.WIDE R2, R47, 0x4, R28 ;  /* 0x000000042f029825 */ /* 0x000fe200078e021c */
[----:B------:R-:W-:-:S03]  /*12c0*/  ISETP.NE.AND P2, PT, R42, R19, PT ;  /* 0x000000132a00720c */ /* 0x000fc60003f45270 */
[----:B------:R-:W-:Y:S01]  /*12d0*/  FMUL R30, R12, R5 ;  /* 0x000000050c1e7220 */ /* 0x000fe20000400000 */
[----:B------:R-:W-:Y:S01]  /*12e0*/  @!P1 IMAD.WIDE R4, R47, 0x4, R26 ;  /* 0x000000042f049825 */ /* 0x000fe200078e021a */
[----:B------:R-:W-:-:S03]  /*12f0*/  MOV R42, R12 ;  /* 0x0000000c002a7202 */ /* 0x000fc60000000f00 */
[----:B------:R-:W-:Y:S01]  /*1300*/  @P1 FADD R43, R31, R30 ;  /* 0x0000001e1f2b1221 */ /* 0x000fe20000000000 */
[----:B------:R-:W-:Y:S01]  /*1310*/  @!P1 IMAD.WIDE R20, R47, 0x4, R24 ;  /* 0x000000042f149825 */ /* 0x000fe200078e0218 */
[----:B------:R1:W-:Y:S03]  /*1320*/  @!P1 STG.E desc[UR6][R2.64], R30 ;  /* 0x0000001e02009986 */ /* 0x0003e6000c101906 */
[----:B------:R-:W-:Y:S01]  /*1330*/  @P1 FADD R38, R38, R43 ;  /* 0x0000002b26261221 */ /* 0x000fe20000000000 */
[----:B------:R1:W-:Y:S04]  /*1340*/  @!P1 STG.E desc[UR6][R4.64], R31 ;  /* 0x0000001f04009986 */ /* 0x0003e8000c101906 */
[----:B------:R1:W-:Y:S01]  /*1350*/  @!P1 STG.E desc[UR6][R20.64], R0 ;  /* 0x0000000014009986 */ /* 0x0003e2000c101906 */
[----:B------:R-:W-:Y:S05]  /*1360*/  @!P2 BRA `(.L_x_13) ;  /* 0x000000000098a947 */ /* 0x000fea0003800000 */
[----:B-1----:R-:W-:Y:S01]  /*1370*/  PRMT R2, R33, 0x7770, RZ ;  /* 0x0000777021027816 */ /* 0x002fe200000000ff */
[----:B------:R-:W-:Y:S01]  /*1380*/  IMAD.IADD R47, R41, 0x1, R47 ;  /* 0x00000001292f7824 */ /* 0x000fe200078e022f */
[----:B------:R-:W-:Y:S02]  /*1390*/  IADD3 R32, PT, PT, R32, 0x3, RZ ;  /* 0x0000000320207810 */ /* 0x000fe40007ffe0ff */
[----:B------:R-:W-:Y:S01]  /*13a0*/  PRMT R3, R2, 0x9910, RZ ;  /* 0x0000991002037816 */ /* 0x000fe200000000ff */
[----:B------:R-:W-:Y:S01]  /*13b0*/  @!P1 IMAD.WIDE R20, R47, 0x4, R24 ;  /* 0x000000042f149825 */ /* 0x000fe200078e0218 */
[----:B------:R-:W-:Y:S02]  /*13c0*/  MOV R42, R12 ;  /* 0x0000000c002a7202 */ /* 0x000fe40000000f00 */
[----:B------:R-:W-:Y:S01]  /*13d0*/  ISETP.NE.AND P2, PT, R3, R34, PT ;  /* 0x000000220300720c */ /* 0x000fe20003f45270 */
[----:B------:R-:W-:-:S03]  /*13e0*/  FMUL R3, R13, R30 ;  /* 0x0000001e0d037220 */ /* 0x000fc60000400000 */
[----:B------:R-:W-:Y:S01]  /*13f0*/  FSEL R5, R6, R7, !P2 ;  /* 0x0000000706057208 */ /* 0x000fe20005000000 */
[----:B------:R-:W-:Y:S01]  /*1400*/  FFMA R0, R0, R35, R3 ;  /* 0x0000002300007223 */ /* 0x000fe20000000003 */
[----:B------:R-:W-:Y:S01]  /*1410*/  @!P1 IMAD.WIDE R2, R47, 0x4, R28 ;  /* 0x000000042f029825 */ /* 0x000fe200078e021c */
[----:B------:R-:W-:-:S03]  /*1420*/  ISETP.NE.AND P2, PT, R32, R19, PT ;  /* 0x000000132000720c */ /* 0x000fc60003f45270 */
[----:B------:R-:W-:Y:S01]  /*1430*/  FMUL R30, R12, R5 ;  /* 0x000000050c1e7220 */ /* 0x000fe20000400000 */
[----:B------:R-:W-:-:S04]  /*1440*/  @!P1 IMAD.WIDE R4, R47, 0x4, R26 ;  /* 0x000000042f049825 */ /* 0x000fc800078e021a */
[----:B------:R-:W-:Y:S01]  /*1450*/  @P1 FADD R43, R31, R30 ;  /* 0x0000001e1f2b1221 */ /* 0x000fe20000000000 */
[----:B------:R2:W-:Y:S03]  /*1460*/  @!P1 STG.E desc[UR6][R2.64], R30 ;  /* 0x0000001e02009986 */ /* 0x0005e6000c101906 */
[----:B------:R-:W-:Y:S01]  /*1470*/  @P1 FADD R38, R38, R43 ;  /* 0x0000002b26261221 */ /* 0x000fe20000000000 */
[----:B------:R2:W-:Y:S04]  /*1480*/  @!P1 STG.E desc[UR6][R4.64], R31 ;  /* 0x0000001f04009986 */ /* 0x0005e8000c101906 */
[----:B------:R2:W-:Y:S01]  /*1490*/  @!P1 STG.E desc[UR6][R20.64], R0 ;  /* 0x0000000014009986 */ /* 0x0005e2000c101906 */
[----:B------:R-:W-:Y:S05]  /*14a0*/  @!P2 BRA `(.L_x_13) ;  /* 0x000000000048a947 */ /* 0x000fea0003800000 */
[----:B------:R-:W-:Y:S01]  /*14b0*/  PRMT R33, R33, 0x7771, RZ ;  /* 0x0000777121217816 */ /* 0x000fe200000000ff */
[----:B--2---:R-:W-:Y:S01]  /*14c0*/  @!P1 IMAD.IADD R21, R41, 0x1, R47 ;  /* 0x0000000129159824 */ /* 0x004fe200078e022f */
[-C--:B------:R-:W-:Y:S02]  /*14d0*/  @P1 MOV R42, R12.reuse ;  /* 0x0000000c002a1202 */ /* 0x080fe40000000f00 */
[----:B------:R-:W-:Y:S02]  /*14e0*/  PRMT R3, R33, 0x9910, RZ ;  /* 0x0000991021037816 */ /* 0x000fe400000000ff */
[----:B------:R-:W-:Y:S02]  /*14f0*/  @!P1 MOV R42, R12 ;  /* 0x0000000c002a9202 */ /* 0x000fe40000000f00 */
[----:B------:R-:W-:Y:S01]  /*1500*/  ISETP.NE.AND P2, PT, R3, R34, PT ;  /* 0x000000220300720c */ /* 0x000fe20003f45270 */
[----:B------:R-:W-:-:S03]  /*1510*/  FMUL R3, R13, R30 ;  /* 0x0000001e0d037220 */ /* 0x000fc60000400000 */
[----:B------:R-:W-:Y:S01]  /*1520*/  FSEL R5, R6, R7, !P2 ;  /* 0x0000000706057208 */ /* 0x000fe20005000000 */
[----:B------:R-:W-:Y:S01]  /*1530*/  FFMA R0, R0, R35, R3 ;  /* 0x0000002300007223 */ /* 0x000fe20000000003 */
[----:B------:R-:W-:-:S04]  /*1540*/  @!P1 IMAD.WIDE R2, R21, 0x4, R28 ;  /* 0x0000000415029825 */ /* 0x000fc800078e021c */
[----:B------:R-:W-:Y:S01]  /*1550*/  FMUL R30, R12, R5 ;  /* 0x000000050c1e7220 */ /* 0x000fe20000400000 */
[----:B------:R-:W-:-:S04]  /*1560*/  @!P1 IMAD.WIDE R4, R21, 0x4, R26 ;  /* 0x0000000415049825 */ /* 0x000fc800078e021a */
[----:B------:R-:W-:Y:S01]  /*1570*/  @P1 FADD R33, R31, R30 ;  /* 0x0000001e1f211221 */ /* 0x000fe20000000000 */
[----:B------:R-:W-:Y:S01]  /*1580*/  @!P1 IMAD.WIDE R20, R21, 0x4, R24 ;  /* 0x0000000415149825 */ /* 0x000fe200078e0218 */
[----:B------:R3:W-:Y:S03]  /*1590*/  @!P1 STG.E desc[UR6][R2.64], R30 ;  /* 0x0000001e02009986 */ /* 0x0007e6000c101906 */
[----:B------:R-:W-:Y:S01]  /*15a0*/  @P1 FADD R38, R38, R33 ;  /* 0x0000002126261221 */ /* 0x000fe20000000000 */
[----:B------:R3:W-:Y:S04]  /*15b0*/  @!P1 STG.E desc[UR6][R4.64], R31 ;  /* 0x0000001f04009986 */ /* 0x0007e8000c101906 */
[----:B------:R3:W-:Y:S02]  /*15c0*/  @!P1 STG.E desc[UR6][R20.64], R0 ;  /* 0x0000000014009986 */ /* 0x0007e4000c101906 */
.L_x_13:
[----:B------:R-:W-:Y:S05]  /*15d0*/  BSYNC.RECONVERGENT B2 ;  /* 0x0000000000027941 */ /* 0x000fea0003800200 */
.L_x_12:
[----:B------:R-:W-:Y:S05]  /*15e0*/  @P0 BRA `(.L_x_14) ;  /* 0xfffffff800740947 */ /* 0x000fea000383ffff */
.L_x_7:
[----:B------:R-:W-:Y:S05]  /*15f0*/  BSYNC.RECONVERGENT B1 ;  /* 0x0000000000017941 */ /* 0x000fea0003800200 */
.L_x_6:
[----:B------:R-:W-:-:S05]  /*1600*/  VIADD R16, R16, 0x1 ;  /* 0x0000000110107836 */ /* 0x000fca0000000000 */
[----:B------:R-:W-:-:S13]  /*1610*/  ISETP.NE.AND P0, PT, R16, R39, PT ;  /* 0x000000271000720c */ /* 0x000fda0003f05270 */
[----:B------:R-:W-:Y:S05]  /*1620*/  @P0 BRA `(.L_x_15) ;  /* 0xffffffec00600947 */ /* 0x000fea000383ffff */
.L_x_1:
[----:B------:R-:W-:Y:S05]  /*1630*/  BSYNC.RECONVERGENT B0 ;  /* 0x0000000000007941 */ /* 0x000fea0003800200 */
.L_x_0:
[----:B0123--:R-:W0:Y:S01]  /*1640*/  LDC.64 R2, c[0x0][0x398] ;  /* 0x0000e600ff027b82 */ /* 0x00fe220000000a00 */
[----:B------:R-:W1:Y:S01]  /*1650*/  LDCU UR4, c[0x0][0x380] ;  /* 0x00007000ff0477ac */ /* 0x000e620008000800 */
[----:B0-----:R-:W-:Y:S01]  /*1660*/  IMAD.WIDE R2, R40, 0x4, R2 ;  /* 0x0000000428027825 */ /* 0x001fe200078e0202 */
[----:B------:R-:W-:-:S04]  /*1670*/  IADD3 R40, PT, PT, R41, R40, RZ ;  /* 0x0000002829287210 */ /* 0x000fc80007ffe0ff */
[----:B------:R0:W-:Y:S01]  /*1680*/  STG.E desc[UR6][R2.64], R38 ;  /* 0x0000002602007986 */ /* 0x0001e2000c101906 */
[----:B-1----:R-:W-:-:S13]  /*1690*/  ISETP.GE.AND P0, PT, R40, UR4, PT ;  /* 0x0000000428007c0c */ /* 0x002fda000bf06270 */
[----:B0-----:R-:W-:Y:S05]  /*16a0*/  @!P0 BRA `(.L_x_16) ;  /* 0xffffffe800988947 */ /* 0x001fea000383ffff */
[----:B------:R-:W-:Y:S05]  /*16b0*/  EXIT ;  /* 0x000000000000794d */ /* 0x000fea0003800000 */
        .weak           $__internal_0_$__cuda_sm3x_div_rn_noftz_f32_slowpath
        .type           $__internal_0_$__cuda_sm3x_div_rn_noftz_f32_slowpath,@function
        .size           $__internal_0_$__cuda_sm3x_div_rn_noftz_f32_slowpath,(.L_x_29 - $__internal_0_$__cuda_sm3x_div_rn_noftz_f32_slowpath)
$__internal_0_$__cuda_sm3x_div_rn_noftz_f32_slowpath:
[----:B------:R-:W-:Y:S01]  /*16c0*/  SHF.R.U32.HI R5, RZ, 0x17, R3 ;  /* 0x00000017ff057819 */ /* 0x000fe20000011603 */
[----:B------:R-:W-:Y:S01]  /*16d0*/  BSSY.RECONVERGENT B2, `(.L_x_17) ;  /* 0x0000062000027945 */ /* 0x000fe20003800200 */
[----:B------:R-:W-:Y:S02]  /*16e0*/  SHF.R.U32.HI R4, RZ, 0x17, R0 ;  /* 0x00000017ff047819 */ /* 0x000fe40000011600 */
[----:B------:R-:W-:Y:S02]  /*16f0*/  LOP3.LUT R34, R5, 0xff, RZ, 0xc0, !PT ;  /* 0x000000ff05227812 */ /* 0x000fe400078ec0ff */
[----:B------:R-:W-:Y:S02]  /*1700*/  LOP3.LUT R31, R4, 0xff, RZ, 0xc0, !PT ;  /* 0x000000ff041f7812 */ /* 0x000fe400078ec0ff */
[----:B------:R-:W-:-:S03]  /*1710*/  IADD3 R7, PT, PT, R34, -0x1, RZ ;  /* 0xffffffff22077810 */ /* 0x000fc60007ffe0ff */
[----:B------:R-:W-:Y:S01]  /*1720*/  VIADD R5, R31, 0xffffffff ;  /* 0xffffffff1f057836 */ /* 0x000fe20000000000 */
[----:B------:R-:W-:-:S04]  /*1730*/  ISETP.GT.U32.AND P0, PT, R7, 0xfd, PT ;  /* 0x000000fd0700780c */ /* 0x000fc80003f04070 */
[----:B------:R-:W-:-:S13]  /*1740*/  ISETP.GT.U32.OR P0, PT, R5, 0xfd, P0 ;  /* 0x000000fd0500780c */ /* 0x000fda0000704470 */
[----:B------:R-:W-:Y:S01]  /*1750*/  @!P0 MOV R4, RZ ;  /* 0x000000ff00048202 */ /* 0x000fe20000000f00 */
[----:B------:R-:W-:Y:S06]  /*1760*/  @!P0 BRA `(.L_x_18) ;  /* 0x00000000005c8947 */ /* 0x000fec0003800000 */
[----:B------:R-:W-:Y:S02]  /*1770*/  FSETP.GTU.FTZ.AND P0, PT, |R0|, +INF , PT ;  /* 0x7f8000000000780b */ /* 0x000fe40003f1c200 */
[----:B------:R-:W-:-:S04]  /*1780*/  FSETP.GTU.FTZ.AND P1, PT, |R3|, +INF , PT ;  /* 0x7f8000000300780b */ /* 0x000fc80003f3c200 */
[----:B------:R-:W-:-:S13]  /*1790*/  PLOP3.LUT P0, PT, P0, P1, PT, 0xf8, 0x8f ;  /* 0x00000000008f781c */ /* 0x000fda0000703f70 */
[----:B------:R-:W-:Y:S05]  /*17a0*/  @P0 BRA `(.L_x_19) ;  /* 0x00000004004c0947 */ /* 0x000fea0003800000 */
[----:B------:R-:W-:-:S13]  /*17b0*/  LOP3.LUT P0, RZ, R3, 0x7fffffff, R0, 0xc8, !PT ;  /* 0x7fffffff03ff7812 */ /* 0x000fda000780c800 */
[----:B------:R-:W-:Y:S05]  /*17c0*/  @!P0 BRA `(.L_x_20) ;  /* 0x00000004003c8947 */ /* 0x000fea0003800000 */
[C---:B------:R-:W-:Y:S02]  /*17d0*/  FSETP.NEU.FTZ.AND P3, PT, |R0|.reuse, +INF , PT ;  /* 0x7f8000000000780b */ /* 0x040fe40003f7d200 */
[----:B------:R-:W-:Y:S02]  /*17e0*/  FSETP.NEU.FTZ.AND P1, PT, |R3|, +INF , PT ;  /* 0x7f8000000300780b */ /* 0x000fe40003f3d200 */
[----:B------:R-:W-:-:S11]  /*17f0*/  FSETP.NEU.FTZ.AND P0, PT, |R0|, +INF , PT ;  /* 0x7f8000000000780b */ /* 0x000fd60003f1d200 */
[----:B------:R-:W-:Y:S05]  /*1800*/  @!P1 BRA !P3, `(.L_x_20) ;  /* 0x00000004002c9947 */ /* 0x000fea0005800000 */
[----:B------:R-:W-:-:S04]  /*1810*/  LOP3.LUT P3, RZ, R0, 0x7fffffff, RZ, 0xc0, !PT ;  /* 0x7fffffff00ff7812 */ /* 0x000fc8000786c0ff */
[----:B------:R-:W-:-:S13]  /*1820*/  PLOP3.LUT P1, PT, P1, P3, PT, 0x2f, 0xf2 ;  /* 0x0000000000f2781c */ /* 0x000fda0000f26577 */
[----:B------:R-:W-:Y:S05]  /*1830*/  @P1 BRA `(.L_x_21) ;  /* 0x0000000400181947 */ /* 0x000fea0003800000 */
[----:B------:R-:W-:-:S04]  /*1840*/  LOP3.LUT P1, RZ, R3, 0x7fffffff, RZ, 0xc0, !PT ;  /* 0x7fffffff03ff7812 */ /* 0x000fc8000782c0ff */
[----:B------:R-:W-:-:S13]  /*1850*/  PLOP3.LUT P0, PT, P0, P1, PT, 0x2f, 0xf2 ;  /* 0x0000000000f2781c */ /* 0x000fda0000702577 */
[----:B------:R-:W-:Y:S05]  /*1860*/  @P0 BRA `(.L_x_22) ;  /* 0x0000000400000947 */ /* 0x000fea0003800000 */
[----:B------:R-:W-:Y:S02]  /*1870*/  ISETP.GE.AND P0, PT, R5, RZ, PT ;  /* 0x000000ff0500720c */ /* 0x000fe40003f06270 */
[----:B------:R-:W-:-:S11]  /*1880*/  ISETP.GE.AND P1, PT, R7, RZ, PT ;  /* 0x000000ff0700720c */ /* 0x000fd60003f26270 */
[----:B------:R-:W-:Y:S01]  /*1890*/  @P0 MOV R4, RZ ;  /* 0x000000ff00040202 */ /* 0x000fe20000000f00 */
[----:B------:R-:W-:Y:S02]  /*18a0*/  @!P0 IMAD.MOV.U32 R4, RZ, RZ, -0x40 ;  /* 0xffffffc0ff048424 */ /* 0x000fe400078e00ff */
[----:B------:R-:W-:Y:S01]  /*18b0*/  @!P0 FFMA R0, R0, 1.84467440737095516160e+19, RZ ;  /* 0x5f80000000008823 */ /* 0x000fe200000000ff */
[----:B------:R-:W-:Y:S02]  /*18c0*/  @!P1 FFMA R3, R3, 1.84467440737095516160e+19, RZ ;  /* 0x5f80000003039823 */ /* 0x000fe400000000ff */
[----:B------:R-:W-:-:S07]  /*18d0*/  @!P1 IADD3 R4, PT, PT, R4, 0x40, RZ ;  /* 0x0000004004049810 */ /* 0x000fce0007ffe0ff */
.L_x_18:
[----:B------:R-:W-:Y:S01]  /*18e0*/  LEA R30, R34, 0xc0800000, 0x17 ;  /* 0xc0800000221e7811 */ /* 0x000fe200078eb8ff */
[----:B------:R-:W-:Y:S03]  /*18f0*/  BSSY.RECONVERGENT B3, `(.L_x_23) ;  /* 0x0000036000037945 */ /* 0x000fe60003800200 */
[----:B------:R-:W-:Y:S01]  /*1900*/  IADD3 R30, PT, PT, -R30, R3, RZ ;  /* 0x000000031e1e7210 */ /* 0x000fe20007ffe1ff */
[----:B------:R-:W-:-:S03]  /*1910*/  VIADD R3, R31, 0xffffff81 ;  /* 0xffffff811f037836 */ /* 0x000fc60000000000 */
[----:B------:R-:W0:Y:S01]  /*1920*/  MUFU.RCP R5, R30 ;  /* 0x0000001e00057308 */ /* 0x000e220000001000 */
[----:B------:R-:W-:Y:S01]  /*1930*/  FADD.FTZ R7, -R30, -RZ ;  /* 0x800000ff1e077221 */ /* 0x000fe20000010100 */
[----:B------:R-:W-:-:S03]  /*1940*/  IMAD R0, R3, -0x800000, R0 ;  /* 0xff80000003007824 */ /* 0x000fc600078e0200 */
[----:B0-----:R-:W-:-:S04]  /*1950*/  FFMA R32, R5, R7, 1 ;  /* 0x3f80000005207423 */ /* 0x001fc80000000007 */
[----:B------:R-:W-:-:S04]  /*1960*/  FFMA R42, R5, R32, R5 ;  /* 0x00000020052a7223 */ /* 0x000fc80000000005 */
[----:B------:R-:W-:-:S04]  /*1970*/  FFMA R5, R0, R42, RZ ;  /* 0x0000002a00057223 */ /* 0x000fc800000000ff */
[----:B------:R-:W-:-:S04]  /*1980*/  FFMA R32, R7, R5, R0 ;  /* 0x0000000507207223 */ /* 0x000fc80000000000 */
[----:B------:R-:W-:Y:S01]  /*1990*/  FFMA R31, R42, R32, R5 ;  /* 0x000000202a1f7223 */ /* 0x000fe20000000005 */
[----:B------:R-:W-:-:S03]  /*19a0*/  IADD3 R5, PT, PT, R3, 0x7f, -R34 ;  /* 0x0000007f03057810 */ /* 0x000fc60007ffe822 */
[----:B------:R-:W-:Y:S01]  /*19b0*/  FFMA R32, R7, R31, R0 ;  /* 0x0000001f07207223 */ /* 0x000fe20000000000 */
[----:B------:R-:W-:-:S03]  /*19c0*/  IADD3 R5, PT, PT, R5, R4, RZ ;  /* 0x0000000405057210 */ /* 0x000fc60007ffe0ff */
[----:B------:R-:W-:-:S05]  /*19d0*/  FFMA R0, R42, R32, R31 ;  /* 0x000000202a007223 */ /* 0x000fca000000001f */
[----:B------:R-:W-:-:S04]  /*19e0*/  SHF.R.U32.HI R3, RZ, 0x17, R0 ;  /* 0x00000017ff037819 */ /* 0x000fc80000011600 */
[----:B------:R-:W-:-:S04]  /*19f0*/  LOP3.LUT R3, R3, 0xff, RZ, 0xc0, !PT ;  /* 0x000000ff03037812 */ /* 0x000fc800078ec0ff */
[----:B------:R-:W-:-:S05]  /*1a00*/  IADD3 R7, PT, PT, R3, R5, RZ ;  /* 0x0000000503077210 */ /* 0x000fca0007ffe0ff */
[----:B------:R-:W-:-:S05]  /*1a10*/  VIADD R3, R7, 0xffffffff ;  /* 0xffffffff07037836 */ /* 0x000fca0000000000 */
[----:B------:R-:W-:-:S13]  /*1a20*/  ISETP.GE.U32.AND P0, PT, R3, 0xfe, PT ;  /* 0x000000fe0300780c */ /* 0x000fda0003f06070 */
[----:B------:R-:W-:Y:S05]  /*1a30*/  @!P0 BRA `(.L_x_24) ;  /* 0x0000000000808947 */ /* 0x000fea0003800000 */
[----:B------:R-:W-:-:S13]  /*1a40*/  ISETP.GT.AND P0, PT, R7, 0xfe, PT ;  /* 0x000000fe0700780c */ /* 0x000fda0003f04270 */
[----:B------:R-:W-:Y:S05]  /*1a50*/  @P0 BRA `(.L_x_25) ;  /* 0x00000000006c0947 */ /* 0x000fea0003800000 */
[----:B------:R-:W-:-:S13]  /*1a60*/  ISETP.GE.AND P0, PT, R7, 0x1, PT ;  /* 0x000000010700780c */ /* 0x000fda0003f06270 */
[----:B------:R-:W-:Y:S05]  /*1a70*/  @P0 BRA `(.L_x_26) ;  /* 0x0000000000740947 */ /* 0x000fea0003800000 */
[----:B------:R-:W-:Y:S02]  /*1a80*/  ISETP.GE.AND P0, PT, R7, -0x18, PT ;  /* 0xffffffe80700780c */ /* 0x000fe40003f06270 */
[----:B------:R-:W-:-:S11]  /*1a90*/  LOP3.LUT R0, R0, 0x80000000, RZ, 0xc0, !PT ;  /* 0x8000000000007812 */ /* 0x000fd600078ec0ff */
[----:B------:R-:W-:Y:S05]  /*1aa0*/  @!P0 BRA `(.L_x_26) ;  /* 0x0000000000688947 */ /* 0x000fea0003800000 */
[CCC-:B------:R-:W-:Y:S01]  /*1ab0*/  FFMA.RZ R3, R42.reuse, R32.reuse, R31.reuse ;  /* 0x000000202a037223 */ /* 0x1c0fe2000000c01f */
[C---:B------:R-:W-:Y:S01]  /*1ac0*/  IADD3 R30, PT, PT, R7.reuse, 0x20, RZ ;  /* 0x00000020071e7810 */ /* 0x040fe20007ffe0ff */
[CCC-:B------:R-:W-:Y:S01]  /*1ad0*/  FFMA.RM R4, R42.reuse, R32.reuse, R31.reuse ;  /* 0x000000202a047223 */ /* 0x1c0fe2000000401f */
[----:B------:R-:W-:Y:S02]  /*1ae0*/  ISETP.NE.AND P3, PT, R7, RZ, PT ;  /* 0x000000ff0700720c */ /* 0x000fe40003f65270 */
[----:B------:R-:W-:Y:S01]  /*1af0*/  LOP3.LUT R5, R3, 0x7fffff, RZ, 0xc0, !PT ;  /* 0x007fffff03057812 */ /* 0x000fe200078ec0ff */
[----:B------:R-:W-:Y:S01]  /*1b00*/  FFMA.RP R3, R42, R32, R31 ;  /* 0x000000202a037223 */ /* 0x000fe2000000801f */
[----:B------:R-:W-:Y:S02]  /*1b10*/  ISETP.NE.AND P1, PT, R7, RZ, PT ;  /* 0x000000ff0700720c */ /* 0x000fe40003f25270 */
[----:B------:R-:W-:Y:S02]  /*1b20*/  LOP3.LUT R5, R5, 0x800000, RZ, 0xfc, !PT ;  /* 0x0080000005057812 */ /* 0x000fe400078efcff */
[----:B------:R-:W-:-:S02]  /*1b30*/  IADD3 R7, PT, PT, -R7, RZ, RZ ;  /* 0x000000ff07077210 */ /* 0x000fc40007ffe1ff */
[----:B------:R-:W-:Y:S02]  /*1b40*/  SHF.L.U32 R30, R5, R30, RZ ;  /* 0x0000001e051e7219 */ /* 0x000fe400000006ff */
[----:B------:R-:W-:Y:S02]  /*1b50*/  FSETP.NEU.FTZ.AND P0, PT, R3, R4, PT ;  /* 0x000000040300720b */ /* 0x000fe40003f1d000 */
[----:B------:R-:W-:Y:S02]  /*1b60*/  SEL R4, R7, RZ, P3 ;  /* 0x000000ff07047207 */ /* 0x000fe40001800000 */
[----:B------:R-:W-:Y:S02]  /*1b70*/  ISETP.NE.AND P1, PT, R30, RZ, P1 ;  /* 0x000000ff1e00720c */ /* 0x000fe40000f25270 */
[----:B------:R-:W-:Y:S02]  /*1b80*/  SHF.R.U32.HI R4, RZ, R4, R5 ;  /* 0x00000004ff047219 */ /* 0x000fe40000011605 */
[----:B------:R-:W-:-:S02]  /*1b90*/  PLOP3.LUT P0, PT, P0, P1, PT, 0xf8, 0x8f ;  /* 0x00000000008f781c */ /* 0x000fc40000703f70 */
[----:B------:R-:W-:Y:S02]  /*1ba0*/  SHF.R.U32.HI R30, RZ, 0x1, R4 ;  /* 0x00000001ff1e7819 */ /* 0x000fe40000011604 */
[----:B------:R-:W-:-:S04]  /*1bb0*/  SEL R3, RZ, 0x1, !P0 ;  /* 0x00000001ff037807 */ /* 0x000fc80004000000 */
[----:B------:R-:W-:-:S04]  /*1bc0*/  LOP3.LUT R3, R3, 0x1, R30, 0xf8, !PT ;  /* 0x0000000103037812 */ /* 0x000fc800078ef81e */
[----:B------:R-:W-:-:S05]  /*1bd0*/  LOP3.LUT R3, R3, R4, RZ, 0xc0, !PT ;  /* 0x0000000403037212 */ /* 0x000fca00078ec0ff */
[----:B------:R-:W-:-:S05]  /*1be0*/  IMAD.IADD R3, R30, 0x1, R3 ;  /* 0x000000011e037824 */ /* 0x000fca00078e0203 */
[----:B------:R-:W-:Y:S01]  /*1bf0*/  LOP3.LUT R0, R3, R0, RZ, 0xfc, !PT ;  /* 0x0000000003007212 */ /* 0x000fe200078efcff */
[----:B------:R-:W-:Y:S06]  /*1c00*/  BRA `(.L_x_26) ;  /* 0x0000000000107947 */ /* 0x000fec0003800000 */
.L_x_25:
[----:B------:R-:W-:-:S04]  /*1c10*/  LOP3.LUT R0, R0, 0x80000000, RZ, 0xc0, !PT ;  /* 0x8000000000007812 */ /* 0x000fc800078ec0ff */
[----:B------:R-:W-:Y:S01]  /*1c20*/  LOP3.LUT R0, R0, 0x7f800000, RZ, 0xfc, !PT ;  /* 0x7f80000000007812 */ /* 0x000fe200078efcff */
[----:B------:R-:W-:Y:S06]  /*1c30*/  BRA `(.L_x_26) ;  /* 0x0000000000047947 */ /* 0x000fec0003800000 */
.L_x_24:
[----:B------:R-:W-:-:S07]  /*1c40*/  LEA R0, R5, R0, 0x17 ;  /* 0x0000000005007211 */ /* 0x000fce00078eb8ff */
.L_x_26:
[----:B------:R-:W-:Y:S05]  /*1c50*/  BSYNC.RECONVERGENT B3 ;  /* 0x0000000000037941 */ /* 0x000fea0003800200 */
.L_x_23:
[----:B------:R-:W-:Y:S05]  /*1c60*/  BRA `(.L_x_27) ;  /* 0x0000000000207947 */ /* 0x000fea0003800000 */
.L_x_22:
[----:B------:R-:W-:-:S04]  /*1c70*/  LOP3.LUT R0, R3, 0x80000000, R0, 0x48, !PT ;  /* 0x8000000003007812 */ /* 0x000fc800078e4800 */
[----:B------:R-:W-:Y:S01]  /*1c80*/  LOP3.LUT R0, R0, 0x7f800000, RZ, 0xfc, !PT ;  /* 0x7f80000000007812 */ /* 0x000fe200078efcff */
[----:B------:R-:W-:Y:S06]  /*1c90*/  BRA `(.L_x_27) ;  /* 0x0000000000147947 */ /* 0x000fec0003800000 */
.L_x_21:
[----:B------:R-:W-:Y:S01]  /*1ca0*/  LOP3.LUT R0, R3, 0x80000000, R0, 0x48, !PT ;  /* 0x8000000003007812 */ /* 0x000fe200078e4800 */
[----:B------:R-:W-:Y:S06]  /*1cb0*/  BRA `(.L_x_27) ;  /* 0x00000000000c7947 */ /* 0x000fec0003800000 */
.L_x_20:
[----:B------:R-:W0:Y:S01]  /*1cc0*/  MUFU.RSQ R0, -QNAN ;  /* 0xffc0000000007908 */ /* 0x000e220000001400 */
[----:B------:R-:W-:Y:S05]  /*1cd0*/  BRA `(.L_x_27) ;  /* 0x0000000000047947 */ /* 0x000fea0003800000 */
.L_x_19:
[----:B------:R-:W-:-:S07]  /*1ce0*/  FADD.FTZ R0, R0, R3 ;  /* 0x0000000300007221 */ /* 0x000fce0000010000 */
.L_x_27:
[----:B------:R-:W-:Y:S05]  /*1cf0*/  BSYNC.RECONVERGENT B2 ;  /* 0x0000000000027941 */ /* 0x000fea0003800200 */
.L_x_17:
[----:B------:R-:W-:-:S04]  /*1d00*/  HFMA2 R3, -RZ, RZ, 0, 0 ;  /* 0x00000000ff037431 */ /* 0x000fc800000001ff */
[----:B0-----:R-:W-:Y:S05]  /*1d10*/  RET.REL.NODEC R2 `(_Z7pairHMMiPcP7NUM_ADDPfS2_S2_S2_) ;  /* 0xffffffe002b87950 */ /* 0x001fea0003c3ffff */
.L_x_28:
[----:B------:R-:W-:-:S00]  /*1d20*/  BRA `(.L_x_28) ;  /* 0xfffffffc00fc7947 */ /* 0x000fc0000383ffff */
[----:B------:R-:W-:-:S00]  /*1d30*/  NOP ;  /* 0x0000000000007918 */ /* 0x000fc00000000000 */
        /* <DEDUP_REMOVED lines=12> */
.L_x_29:


//--------------------- .nv.shared.reserved.0     --------------------------
	.section	.nv.shared.reserved.0,"aw",@nobits
	.weak		__nv_reservedSMEM_offset_0_alias
	.size		__nv_reservedSMEM_offset_0_alias, 0, 64
	.other		__nv_reservedSMEM_offset_0_alias,@"STO_CUDA_RESERVED_SHARED STV_DEFAULT"
__nv_reservedSMEM_offset_0_alias:
	.zero		0
	.zero		64


//--------------------- .nv.constant0._Z7pairHMMiPcP7NUM_ADDPfS2_S2_S2_ --------------------------
	.section	.nv.constant0._Z7pairHMMiPcP7NUM_ADDPfS2_S2_S2_,"a",@progbits
	.sectionflags	@""
	.align	4
.nv.constant0._Z7pairHMMiPcP7NUM_ADDPfS2_S2_S2_:
	.zero		952


//--------------------- SYMBOLS --------------------------

	.type		.nv.reservedSmem.offset0,@object
	.size		.nv.reservedSmem.offset0,0x4
